def attn_fwd(
    Q,
    K,
    V,
    Out,
    Lse,
    sm_scale,
    stride_qz,
    stride_qh,
    stride_qm,
    stride_qk,
    stride_kz,
    stride_kh,
    stride_kn,
    stride_kk,
    stride_vz,
    stride_vh,
    stride_vn,
    stride_vk,
    stride_oz,
    stride_oh,
    stride_om,
    stride_ok,
    seqlen_q,
    seqlen_k,
    BLOCK_M: tl.constexpr,
    BLOCK_N: tl.constexpr,
    HEAD_DIM: tl.constexpr,
    CAUSAL: tl.constexpr,
):
    start_m = tl.program_id(0)
    off_hz = tl.program_id(1)
    q_off = off_hz * stride_qh
    k_off = off_hz * stride_kh
    v_off = off_hz * stride_vh
    offs_m = start_m * BLOCK_M + tl.arange(0, BLOCK_M)
    offs_d = tl.arange(0, HEAD_DIM)
    offs_n = tl.arange(0, BLOCK_N)
    q_ptrs = Q + q_off + offs_m[:, None] * stride_qm + offs_d[None, :] * stride_qk
    k_ptrs = K + k_off + offs_d[:, None] * stride_kk + offs_n[None, :] * stride_kn
    v_ptrs = V + v_off + offs_n[:, None] * stride_vn + offs_d[None, :] * stride_vk
    m_i = tl.full([BLOCK_M], float("-inf"), dtype=tl.float32)
    l_i = tl.zeros([BLOCK_M], dtype=tl.float32) + 1.0
    acc = tl.zeros([BLOCK_M, HEAD_DIM], dtype=tl.float32)
    q = tl.load(q_ptrs)
    acc, l_i, m_i = _attn_fwd_inner(
        acc,
        l_i,
        m_i,
        q,
        k_ptrs,
        v_ptrs,
        sm_scale,
        stride_kn,
        stride_vn,
        start_m,
        seqlen_k,
        BLOCK_M,
        BLOCK_N,
        HEAD_DIM,
        CAUSAL,
    )
    acc = acc / l_i[:, None]
    lse = m_i + tl.math.log2(l_i) / 1.4426950408889634
    o_ptrs = (
        Out
        + off_hz * stride_oh
        + offs_m[:, None] * stride_om
        + offs_d[None, :] * stride_ok
    )
    tl.store(o_ptrs, acc.to(Out.dtype.element_ty))
    tl.store(Lse + off_hz * seqlen_q + offs_m, lse)

# config = {"BLOCK_M": 64, "BLOCK_N": 64, "HEAD_DIM": 64, "arch": "sm_90", "causal": true, "dtype": "bf16", "num_stages": 3, "num_warps": 4}
# arch = sm_90


// ===== COMPILED SASS (sm_90a) =====

	.target	sm_90a

	.elftype	@"ET_EXEC"


//--------------------- .note.nv.tkinfo           --------------------------
	.section	.note.nv.tkinfo,"",@"SHT_NOTE"
	.sectionflags	@"SHF_NOTE_NV_TKINFO"
	.tkinfo
        /*0018*/ 	.word	0x00000002
        /*0030*/ 	.string	""
        /*0030*/ 	.string	"ptxas"
        /*0030*/ 	.string	"Cuda compilation tools, release 13.0, V13.0.88"
        /*0030*/ 	.string	"Build cuda_13.0.r13.0/compiler.36424714_0"
        /*0030*/ 	.string	"-v  -suppress-debug-info  -lineinfo  -arch sm_90a "



//--------------------- .note.nv.cuinfo           --------------------------
	.section	.note.nv.cuinfo,"",@"SHT_NOTE"
	.sectionflags	@"SHF_NOTE_NV_CUINFO"
        /*0018*/ 	.short	0x0002
        /*001a*/ 	.short	0x005a
        /*001c*/ 	.short	0x0082
	.zero		2


//--------------------- .nv.info                  --------------------------
	.section	.nv.info,"",@"SHT_CUDA_INFO"
	.align	4


	//----- nvinfo : EIATTR_REGCOUNT
	.align		4
        /*0000*/ 	.byte	0x04, 0x2f
        /*0002*/ 	.short	(.L_2 - .L_1)
	.align		4
.L_1:
        /*0004*/ 	.word	index@(attn_fwd)
        /*0008*/ 	.word	0x000000ff


	//----- nvinfo : EIATTR_FRAME_SIZE
	.align		4
.L_2:
        /*000c*/ 	.byte	0x04, 0x11
        /*000e*/ 	.short	(.L_4 - .L_3)
	.align		4
.L_3:
        /*0010*/ 	.word	index@(attn_fwd)
        /*0014*/ 	.word	0x00000000


	//----- nvinfo : EIATTR_MIN_STACK_SIZE
	.align		4
.L_4:
        /*0018*/ 	.byte	0x04, 0x12
        /*001a*/ 	.short	(.L_6 - .L_5)
	.align		4
.L_5:
        /*001c*/ 	.word	index@(attn_fwd)
        /*0020*/ 	.word	0x00000000
.L_6:


//--------------------- .nv.compat                --------------------------
	.section	.nv.compat,"",@"SHT_CUDA_COMPAT_INFO"
	.align	4
        /*0000*/ 	.byte	0x02, 0x09, 0x01, 0x00, 0x02, 0x02, 0x04, 0x00, 0x02, 0x05, 0x05, 0x00, 0x03, 0x07, 0x01, 0x01
        /*0010*/ 	.byte	0x02, 0x03, 0x00, 0x00, 0x02, 0x06, 0x01, 0x00, 0x04, 0x0b, 0x08, 0x00, 0x00, 0x00, 0x00, 0x00
        /*0020*/ 	.byte	0x00, 0x00, 0x00, 0x00


//--------------------- .nv.info.attn_fwd         --------------------------
	.section	.nv.info.attn_fwd,"",@"SHT_CUDA_INFO"
	.sectionflags	@""
	.align	4


	//----- nvinfo : EIATTR_CUDA_API_VERSION
	.align		4
        /*0000*/ 	.byte	0x04, 0x37
        /*0002*/ 	.short	(.L_8 - .L_7)
.L_7:
        /*0004*/ 	.word	0x00000082


	//----- nvinfo : EIATTR_KPARAM_INFO
	.align		4
.L_8:
        /*0008*/ 	.byte	0x04, 0x17
        /*000a*/ 	.short	(.L_10 - .L_9)
.L_9:
        /*000c*/ 	.word	0x00000000
        /*0010*/ 	.short	0x0019
        /*0012*/ 	.short	0x0080
        /*0014*/ 	.byte	0x00, 0xf4, 0x21, 0x00


	//----- nvinfo : EIATTR_KPARAM_INFO
	.align		4
.L_10:
        /*0018*/ 	.byte	0x04, 0x17
        /*001a*/ 	.short	(.L_12 - .L_11)
.L_11:
        /*001c*/ 	.word	0x00000000
        /*0020*/ 	.short	0x0018
        /*0022*/ 	.short	0x0078
        /*0024*/ 	.byte	0x00, 0xf4, 0x21, 0x00


	//----- nvinfo : EIATTR_KPARAM_INFO
	.align		4
.L_12:
        /*0028*/ 	.byte	0x04, 0x17
        /*002a*/ 	.short	(.L_14 - .L_13)
.L_13:
        /*002c*/ 	.word	0x00000000
        /*0030*/ 	.short	0x0017
        /*0032*/ 	.short	0x0070
        /*0034*/ 	.byte	0x00, 0xf0, 0x11, 0x00


	//----- nvinfo : EIATTR_KPARAM_INFO
	.align		4
.L_14:
        /*0038*/ 	.byte	0x04, 0x17
        /*003a*/ 	.short	(.L_16 - .L_15)
.L_15:
        /*003c*/ 	.word	0x00000000
        /*0040*/ 	.short	0x0016
        /*0042*/ 	.short	0x006c
        /*0044*/ 	.byte	0x00, 0xf0, 0x11, 0x00


	//----- nvinfo : EIATTR_KPARAM_INFO
	.align		4
.L_16:
        /*0048*/ 	.byte	0x04, 0x17
        /*004a*/ 	.short	(.L_18 - .L_17)
.L_17:
        /*004c*/ 	.word	0x00000000
        /*0050*/ 	.short	0x0015
        /*0052*/ 	.short	0x0068
        /*0054*/ 	.byte	0x00, 0xf0, 0x11, 0x00


	//----- nvinfo : EIATTR_KPARAM_INFO
	.align		4
.L_18:
        /*0058*/ 	.byte	0x04, 0x17
        /*005a*/ 	.short	(.L_20 - .L_19)
.L_19:
        /*005c*/ 	.word	0x00000000
        /*0060*/ 	.short	0x0014
        /*0062*/ 	.short	0x0064
        /*0064*/ 	.byte	0x00, 0xf0, 0x11, 0x00


	//----- nvinfo : EIATTR_KPARAM_INFO
	.align		4
.L_20:
        /*0068*/ 	.byte	0x04, 0x17
        /*006a*/ 	.short	(.L_22 - .L_21)
.L_21:
        /*006c*/ 	.word	0x00000000
        /*0070*/ 	.short	0x0013
        /*0072*/ 	.short	0x0060
        /*0074*/ 	.byte	0x00, 0xf0, 0x11, 0x00


	//----- nvinfo : EIATTR_KPARAM_INFO
	.align		4
.L_22:
        /*0078*/ 	.byte	0x04, 0x17
        /*007a*/ 	.short	(.L_24 - .L_23)
.L_23:
        /*007c*/ 	.word	0x00000000
        /*0080*/ 	.short	0x0012
        /*0082*/ 	.short	0x005c
        /*0084*/ 	.byte	0x00, 0xf0, 0x11, 0x00


	//----- nvinfo : EIATTR_KPARAM_INFO
	.align		4
.L_24:
        /*0088*/ 	.byte	0x04, 0x17
        /*008a*/ 	.short	(.L_26 - .L_25)
.L_25:
        /*008c*/ 	.word	0x00000000
        /*0090*/ 	.short	0x0011
        /*0092*/ 	.short	0x0058
        /*0094*/ 	.byte	0x00, 0xf0, 0x11, 0x00


	//----- nvinfo : EIATTR_KPARAM_INFO
	.align		4
.L_26:
        /*0098*/ 	.byte	0x04, 0x17
        /*009a*/ 	.short	(.L_28 - .L_27)
.L_27:
        /*009c*/ 	.word	0x00000000
        /*00a0*/ 	.short	0x0010
        /*00a2*/ 	.short	0x0054
        /*00a4*/ 	.byte	0x00, 0xf0, 0x11, 0x00


	//----- nvinfo : EIATTR_KPARAM_INFO
	.align		4
.L_28:
        /*00a8*/ 	.byte	0x04, 0x17
        /*00aa*/ 	.short	(.L_30 - .L_29)
.L_29:
        /*00ac*/ 	.word	0x00000000
        /*00b0*/ 	.short	0x000f
        /*00b2*/ 	.short	0x0050
        /*00b4*/ 	.byte	0x00, 0xf0, 0x11, 0x00


	//----- nvinfo : EIATTR_KPARAM_INFO
	.align		4
.L_30:
        /*00b8*/ 	.byte	0x04, 0x17
        /*00ba*/ 	.short	(.L_32 - .L_31)
.L_31:
        /*00bc*/ 	.word	0x00000000
        /*00c0*/ 	.short	0x000e
        /*00c2*/ 	.short	0x004c
        /*00c4*/ 	.byte	0x00, 0xf0, 0x11, 0x00


	//----- nvinfo : EIATTR_KPARAM_INFO
	.align		4
.L_32:
        /*00c8*/ 	.byte	0x04, 0x17
        /*00ca*/ 	.short	(.L_34 - .L_33)
.L_33:
        /*00cc*/ 	.word	0x00000000
        /*00d0*/ 	.short	0x000d
        /*00d2*/ 	.short	0x0048
        /*00d4*/ 	.byte	0x00, 0xf0, 0x11, 0x00


	//----- nvinfo : EIATTR_KPARAM_INFO
	.align		4
.L_34:
        /*00d8*/ 	.byte	0x04, 0x17
        /*00da*/ 	.short	(.L_36 - .L_35)
.L_35:
        /*00dc*/ 	.word	0x00000000
        /*00e0*/ 	.short	0x000c
        /*00e2*/ 	.short	0x0044
        /*00e4*/ 	.byte	0x00, 0xf0, 0x11, 0x00


	//----- nvinfo : EIATTR_KPARAM_INFO
	.align		4
.L_36:
        /*00e8*/ 	.byte	0x04, 0x17
        /*00ea*/ 	.short	(.L_38 - .L_37)
.L_37:
        /*00ec*/ 	.word	0x00000000
        /*00f0*/ 	.short	0x000b
        /*00f2*/ 	.short	0x0040
        /*00f4*/ 	.byte	0x00, 0xf0, 0x11, 0x00


	//----- nvinfo : EIATTR_KPARAM_INFO
	.align		4
.L_38:
        /*00f8*/ 	.byte	0x04, 0x17
        /*00fa*/ 	.short	(.L_40 - .L_39)
.L_39:
        /*00fc*/ 	.word	0x00000000
        /*0100*/ 	.short	0x000a
        /*0102*/ 	.short	0x003c
        /*0104*/ 	.byte	0x00, 0xf0, 0x11, 0x00


	//----- nvinfo : EIATTR_KPARAM_INFO
	.align		4
.L_40:
        /*0108*/ 	.byte	0x04, 0x17
        /*010a*/ 	.short	(.L_42 - .L_41)
.L_41:
        /*010c*/ 	.word	0x00000000
        /*0110*/ 	.short	0x0009
        /*0112*/ 	.short	0x0038
        /*0114*/ 	.byte	0x00, 0xf0, 0x11, 0x00


	//----- nvinfo : EIATTR_KPARAM_INFO
	.align		4
.L_42:
        /*0118*/ 	.byte	0x04, 0x17
        /*011a*/ 	.short	(.L_44 - .L_43)
.L_43:
        /*011c*/ 	.word	0x00000000
        /*0120*/ 	.short	0x0008
        /*0122*/ 	.short	0x0034
        /*0124*/ 	.byte	0x00, 0xf0, 0x11, 0x00


	//----- nvinfo : EIATTR_KPARAM_INFO
	.align		4
.L_44:
        /*0128*/ 	.byte	0x04, 0x17
        /*012a*/ 	.short	(.L_46 - .L_45)
.L_45:
        /*012c*/ 	.word	0x00000000
        /*0130*/ 	.short	0x0007
        /*0132*/ 	.short	0x0030
        /*0134*/ 	.byte	0x00, 0xf0, 0x11, 0x00


	//----- nvinfo : EIATTR_KPARAM_INFO
	.align		4
.L_46:
        /*0138*/ 	.byte	0x04, 0x17
        /*013a*/ 	.short	(.L_48 - .L_47)
.L_47:
        /*013c*/ 	.word	0x00000000
        /*0140*/ 	.short	0x0006
        /*0142*/ 	.short	0x002c
        /*0144*/ 	.byte	0x00, 0xf0, 0x11, 0x00


	//----- nvinfo : EIATTR_KPARAM_INFO
	.align		4
.L_48:
        /*0148*/ 	.byte	0x04, 0x17
        /*014a*/ 	.short	(.L_50 - .L_49)
.L_49:
        /*014c*/ 	.word	0x00000000
        /*0150*/ 	.short	0x0005
        /*0152*/ 	.short	0x0028
        /*0154*/ 	.byte	0x00, 0xf0, 0x11, 0x00


	//----- nvinfo : EIATTR_KPARAM_INFO
	.align		4
.L_50:
        /*0158*/ 	.byte	0x04, 0x17
        /*015a*/ 	.short	(.L_52 - .L_51)
.L_51:
        /*015c*/ 	.word	0x00000000
        /*0160*/ 	.short	0x0004
        /*0162*/ 	.short	0x0020
        /*0164*/ 	.byte	0x00, 0xf4, 0x21, 0x00


	//----- nvinfo : EIATTR_KPARAM_INFO
	.align		4
.L_52:
        /*0168*/ 	.byte	0x04, 0x17
        /*016a*/ 	.short	(.L_54 - .L_53)
.L_53:
        /*016c*/ 	.word	0x00000000
        /*0170*/ 	.short	0x0003
        /*0172*/ 	.short	0x0018
        /*0174*/ 	.byte	0x00, 0xf4, 0x21, 0x00


	//----- nvinfo : EIATTR_KPARAM_INFO
	.align		4
.L_54:
        /*0178*/ 	.byte	0x04, 0x17
        /*017a*/ 	.short	(.L_56 - .L_55)
.L_55:
        /*017c*/ 	.word	0x00000000
        /*0180*/ 	.short	0x0002
        /*0182*/ 	.short	0x0010
        /*0184*/ 	.byte	0x00, 0xf4, 0x21, 0x00


	//----- nvinfo : EIATTR_KPARAM_INFO
	.align		4
.L_56:
        /*0188*/ 	.byte	0x04, 0x17
        /*018a*/ 	.short	(.L_58 - .L_57)
.L_57:
        /*018c*/ 	.word	0x00000000
        /*0190*/ 	.short	0x0001
        /*0192*/ 	.short	0x0008
        /*0194*/ 	.byte	0x00, 0xf4, 0x21, 0x00


	//----- nvinfo : EIATTR_KPARAM_INFO
	.align		4
.L_58:
        /*0198*/ 	.byte	0x04, 0x17
        /*019a*/ 	.short	(.L_60 - .L_59)
.L_59:
        /*019c*/ 	.word	0x00000000
        /*01a0*/ 	.short	0x0000
        /*01a2*/ 	.short	0x0000
        /*01a4*/ 	.byte	0x00, 0xf4, 0x21, 0x00


	//----- nvinfo : EIATTR_SPARSE_MMA_MASK
	.align		4
.L_60:
        /*01a8*/ 	.byte	0x03, 0x50
        /*01aa*/ 	.short	0x0000


	//----- nvinfo : EIATTR_MAXREG_COUNT
	.align		4
        /*01ac*/ 	.byte	0x03, 0x1b
        /*01ae*/ 	.short	0x00ff


	//----- nvinfo : EIATTR_NUM_BARRIERS
	.align		4
        /*01b0*/ 	.byte	0x02, 0x4c
        /*01b2*/ 	.byte	0x01
	.zero		1


	//----- nvinfo : EIATTR_MERCURY_ISA_VERSION
	.align		4
        /*01b4*/ 	.byte	0x03, 0x5f
        /*01b6*/ 	.short	0x0101


	//----- nvinfo : EIATTR_COOP_GROUP_MASK_REGIDS
	.align		4
        /*01b8*/ 	.byte	0x04, 0x29
        /*01ba*/ 	.short	(.L_62 - .L_61)


	//   ....[0]....
.L_61:
        /*01bc*/ 	.word	0xffffffff


	//   ....[1]....
        /*01c0*/ 	.word	0xffffffff


	//   ....[2]....
        /*01c4*/ 	.word	0xffffffff


	//   ....[3]....
        /*01c8*/ 	.word	0xffffffff


	//   ....[4]....
        /*01cc*/ 	.word	0xffffffff


	//   ....[5]....
        /*01d0*/ 	.word	0xffffffff


	//   ....[6]....
        /*01d4*/ 	.word	0xffffffff


	//   ....[7]....
        /*01d8*/ 	.word	0xffffffff


	//----- nvinfo : EIATTR_COOP_GROUP_INSTR_OFFSETS
	.align		4
.L_62:
        /*01dc*/ 	.byte	0x04, 0x28
        /*01de*/ 	.short	(.L_64 - .L_63)


	//   ....[0]....
.L_63:
        /*01e0*/ 	.word	0x00003030


	//   ....[1]....
        /*01e4*/ 	.word	0x00003070


	//   ....[2]....
        /*01e8*/ 	.word	0x000034d0


	//   ....[3]....
        /*01ec*/ 	.word	0x00003520


	//   ....[4]....
        /*01f0*/ 	.word	0x00004310


	//   ....[5]....
        /*01f4*/ 	.word	0x00004320


	//   ....[6]....
        /*01f8*/ 	.word	0x00004370


	//   ....[7]....
        /*01fc*/ 	.word	0x00004390


	//----- nvinfo : EIATTR_EXIT_INSTR_OFFSETS
	.align		4
.L_64:
        /*0200*/ 	.byte	0x04, 0x1c
        /*0202*/ 	.short	(.L_66 - .L_65)


	//   ....[0]....
.L_65:
        /*0204*/ 	.word	0x00005e90


	//   ....[1]....
        /*0208*/ 	.word	0x00005ec0


	//----- nvinfo : EIATTR_REQNTID
	.align		4
.L_66:
        /*020c*/ 	.byte	0x04, 0x10
        /*020e*/ 	.short	(.L_68 - .L_67)
.L_67:
        /*0210*/ 	.word	0x00000080
        /*0214*/ 	.word	0x00000001
        /*0218*/ 	.word	0x00000001


	//----- nvinfo : EIATTR_CBANK_PARAM_SIZE
	.align		4
.L_68:
        /*021c*/ 	.byte	0x03, 0x19
        /*021e*/ 	.short	0x0088


	//----- nvinfo : EIATTR_PARAM_CBANK
	.align		4
        /*0220*/ 	.byte	0x04, 0x0a
        /*0222*/ 	.short	(.L_70 - .L_69)
	.align		4
.L_69:
        /*0224*/ 	.word	index@(.nv.constant0.attn_fwd)
        /*0228*/ 	.short	0x0210
        /*022a*/ 	.short	0x0088


	//----- nvinfo : EIATTR_SW_WAR
	.align		4
.L_70:
        /*022c*/ 	.byte	0x04, 0x36
        /*022e*/ 	.short	(.L_72 - .L_71)
.L_71:
        /*0230*/ 	.word	0x00000008
.L_72:


//--------------------- .nv.callgraph             --------------------------
	.section	.nv.callgraph,"",@"SHT_CUDA_CALLGRAPH"
	.align	4
	.sectionentsize	8
	.align		4
        /*0000*/ 	.word	0x00000000
	.align		4
        /*0004*/ 	.word	0xffffffff
	.align		4
        /*0008*/ 	.word	0x00000000
	.align		4
        /*000c*/ 	.word	0xfffffffe
	.align		4
        /*0010*/ 	.word	0x00000000
	.align		4
        /*0014*/ 	.word	0xfffffffd
	.align		4
        /*0018*/ 	.word	0x00000000
	.align		4
        /*001c*/ 	.word	0xfffffffc


//--------------------- .nv.constant4             --------------------------
	.section	.nv.constant4,"a",@progbits
	.align	8
	.align		8
.nv.constant4:
        /*0000*/ 	.dword	_$_str


//--------------------- .text.attn_fwd            --------------------------
	.section	.text.attn_fwd,"ax",@progbits
	.align	128
        .global         attn_fwd
        .type           attn_fwd,@function
        .size           attn_fwd,(.L_x_3 - attn_fwd)
        .other          attn_fwd,@"STO_CUDA_ENTRY STV_DEFAULT"
attn_fwd:
.text.attn_fwd:
[----:B------:R-:W-:Y:S01]  /*0000*/  LDC R1, c[0x0][0x28] ;  /* 0x00000a00ff017b82 */ /* 0x000fe20000000800 */
[----:B------:R-:W0:Y:S07]  /*0010*/  S2R R16, SR_CTAID.X ;  /* 0x0000000000107919 */ /* 0x000e2e0000002500 */
[----:B------:R-:W1:Y:S01]  /*0020*/  S2UR UR7, SR_CTAID.Y ;  /* 0x00000000000779c3 */ /* 0x000e620000002600 */
[----:B------:R-:W-:Y:S01]  /*0030*/  ULDC.64 UR4, c[0x0][0x240] ;  /* 0x0000900000047ab9 */ /* 0x000fe20000000a00 */
[----:B------:R-:W-:Y:S01]  /*0040*/  ULDC.64 UR14, c[0x0][0x208] ;  /* 0x00008200000e7ab9 */ /* 0x000fe20000000a00 */
[----:B------:R-:W2:Y:S05]  /*0050*/  S2R R47, SR_TID.X ;  /* 0x00000000002f7919 */ /* 0x000eaa0000002100 */
[----:B------:R-:W3:Y:S08]  /*0060*/  LDC R52, c[0x0][0x248] ;  /* 0x00009200ff347b82 */ /* 0x000ef00000000800 */
[----:B------:R-:W4:Y:S01]  /*0070*/  LDC.64 R48, c[0x0][0x210] ;  /* 0x00008400ff307b82 */ /* 0x000f220000000a00 */
[----:B-1----:R-:W-:-:S04]  /*0080*/  UIMAD UR4, UR7, UR4, URZ ;  /* 0x00000004070472a4 */ /* 0x002fc8000f8e023f */
[----:B------:R-:W-:Y:S01]  /*0090*/  USHF.L.U32 UR6, UR4, 0x1, URZ ;  /* 0x0000000104067899 */ /* 0x000fe2000800063f */
[----:B0-----:R-:W-:Y:S01]  /*00a0*/  IMAD.SHL.U32 R16, R16, 0x40, RZ ;  /* 0x0000004010107824 */ /* 0x001fe200078e00ff */
[----:B--2---:R-:W-:-:S04]  /*00b0*/  SHF.R.U32.HI R18, RZ, 0x6, R47 ;  /* 0x00000006ff127819 */ /* 0x004fc8000001162f */
[----:B------:R-:W-:Y:S02]  /*00c0*/  LOP3.LUT R0, R16, 0x3f, R47, 0xf8, !PT ;  /* 0x0000003f10007812 */ /* 0x000fe400078ef82f */
[----:B------:R-:W-:-:S03]  /*00d0*/  SGXT.U32 R18, R18, 0x1 ;  /* 0x000000011212781a */ /* 0x000fc60000000000 */
[----:B------:R-:W-:Y:S01]  /*00e0*/  IMAD R2, R0, UR5, RZ ;  /* 0x0000000500027c24 */ /* 0x000fe2000f8e02ff */
[----:B------:R-:W-:Y:S01]  /*00f0*/  UIMAD.WIDE UR4, UR4, 0x2, URZ ;  /* 0x00000002040478a5 */ /* 0x000fe2000f8e023f */
[----:B---3--:R-:W-:Y:S02]  /*0100*/  IMAD R5, R18, R52, RZ ;  /* 0x0000003412057224 */ /* 0x008fe400078e02ff */
[----:B------:R-:W-:Y:S02]  /*0110*/  IMAD.SHL.U32 R3, R2, 0x2, RZ ;  /* 0x0000000202037824 */ /* 0x000fe400078e00ff */
[----:B------:R-:W-:Y:S02]  /*0120*/  IMAD R7, R52, 0x2, R5 ;  /* 0x0000000234077824 */ /* 0x000fe400078e0205 */
[----:B------:R-:W-:Y:S01]  /*0130*/  IMAD.HI R2, R2, 0x2, RZ ;  /* 0x0000000202027827 */ /* 0x000fe200078e02ff */
[----:B----4-:R-:W-:-:S03]  /*0140*/  IADD3 R48, P0, P1, R3, UR6, R48 ;  /* 0x0000000603307c10 */ /* 0x010fc6000f91e030 */
[----:B------:R-:W-:Y:S01]  /*0150*/  IMAD R8, R52, 0x2, R7 ;  /* 0x0000000234087824 */ /* 0x000fe200078e0207 */
[----:B------:R-:W-:Y:S02]  /*0160*/  IADD3.X R50, R2, UR5, R49, P0, P1 ;  /* 0x0000000502327c10 */ /* 0x000fe400087e2431 */
[-C--:B------:R-:W-:Y:S01]  /*0170*/  LEA R2, P0, R5, R48.reuse, 0x1 ;  /* 0x0000003005027211 */ /* 0x080fe200078008ff */
[C---:B------:R-:W-:Y:S01]  /*0180*/  IMAD R9, R52.reuse, 0x2, R8 ;  /* 0x0000000234097824 */ /* 0x040fe200078e0208 */
[----:B------:R-:W-:Y:S02]  /*0190*/  LEA R4, P1, R7, R48, 0x1 ;  /* 0x0000003007047211 */ /* 0x000fe400078208ff */
[----:B------:R-:W-:Y:S01]  /*01a0*/  LEA.HI.X.SX32 R3, R5, R50, 0x1, P0 ;  /* 0x0000003205037211 */ /* 0x000fe200000f0eff */
[----:B------:R-:W-:Y:S01]  /*01b0*/  IMAD R11, R52, 0x2, R9 ;  /* 0x00000002340b7824 */ /* 0x000fe200078e0209 */
[----:B------:R-:W-:Y:S02]  /*01c0*/  LEA R6, P0, R8, R48, 0x1 ;  /* 0x0000003008067211 */ /* 0x000fe400078008ff */
[-C--:B------:R-:W-:Y:S01]  /*01d0*/  LEA.HI.X.SX32 R5, R7, R50.reuse, 0x1, P1 ;  /* 0x0000003207057211 */ /* 0x080fe200008f0eff */
[----:B------:R-:W-:Y:S01]  /*01e0*/  IMAD R13, R52, 0x2, R11 ;  /* 0x00000002340d7824 */ /* 0x000fe200078e020b */
[----:B------:R0:W2:Y:S01]  /*01f0*/  LDG.E.U16 R22, desc[UR14][R2.64] ;  /* 0x0000000e02167981 */ /* 0x0000a2000c1e1500 */
[----:B------:R-:W-:-:S02]  /*0200*/  LEA.HI.X.SX32 R7, R8, R50, 0x1, P0 ;  /* 0x0000003208077211 */ /* 0x000fc400000f0eff */
[-C--:B------:R-:W-:Y:S01]  /*0210*/  LEA R8, P0, R9, R48.reuse, 0x1 ;  /* 0x0000003009087211 */ /* 0x080fe200078008ff */
[----:B------:R1:W3:Y:S01]  /*0220*/  LDG.E.U16 R23, desc[UR14][R4.64] ;  /* 0x0000000e04177981 */ /* 0x0002e2000c1e1500 */
[----:B------:R-:W-:Y:S02]  /*0230*/  LEA R10, P1, R11, R48, 0x1 ;  /* 0x000000300b0a7211 */ /* 0x000fe400078208ff */
[----:B------:R-:W-:Y:S01]  /*0240*/  LEA.HI.X.SX32 R9, R9, R50, 0x1, P0 ;  /* 0x0000003209097211 */ /* 0x000fe200000f0eff */
[----:B------:R4:W5:Y:S01]  /*0250*/  LDG.E.U16 R24, desc[UR14][R6.64] ;  /* 0x0000000e06187981 */ /* 0x000962000c1e1500 */
[----:B------:R-:W-:Y:S01]  /*0260*/  LEA R12, P0, R13, R48, 0x1 ;  /* 0x000000300d0c7211 */ /* 0x000fe200078008ff */
[C---:B0-----:R-:W-:Y:S01]  /*0270*/  IMAD R3, R52.reuse, 0x2, R13 ;  /* 0x0000000234037824 */ /* 0x041fe200078e020d */
[-C--:B------:R-:W-:Y:S01]  /*0280*/  LEA.HI.X.SX32 R11, R11, R50.reuse, 0x1, P1 ;  /* 0x000000320b0b7211 */ /* 0x080fe200008f0eff */
[----:B------:R-:W5:Y:S01]  /*0290*/  LDG.E.U16 R25, desc[UR14][R8.64] ;  /* 0x0000000e08197981 */ /* 0x000f62000c1e1500 */
[----:B------:R-:W-:Y:S01]  /*02a0*/  LEA.HI.X.SX32 R13, R13, R50, 0x1, P0 ;  /* 0x000000320d0d7211 */ /* 0x000fe200000f0eff */
[C---:B-1----:R-:W-:Y:S01]  /*02b0*/  IMAD R5, R52.reuse, 0x2, R3 ;  /* 0x0000000234057824 */ /* 0x042fe200078e0203 */
[C---:B------:R-:W-:Y:S01]  /*02c0*/  LEA R2, P0, R3.reuse, R48, 0x1 ;  /* 0x0000003003027211 */ /* 0x040fe200078008ff */
[----:B------:R0:W3:Y:S02]  /*02d0*/  LDG.E.U16 R26, desc[UR14][R10.64] ;  /* 0x0000000e0a1a7981 */ /* 0x0000e4000c1e1500 */
[C---:B------:R-:W-:Y:S01]  /*02e0*/  IMAD R14, R52.reuse, 0x2, R5 ;  /* 0x00000002340e7824 */ /* 0x040fe200078e0205 */
[----:B------:R-:W-:Y:S01]  /*02f0*/  LEA.HI.X.SX32 R3, R3, R50, 0x1, P0 ;  /* 0x0000003203037211 */ /* 0x000fe200000f0eff */
[----:B------:R1:W5:Y:S01]  /*0300*/  LDG.E.U16 R27, desc[UR14][R12.64] ;  /* 0x0000000e0c1b7981 */ /* 0x000362000c1e1500 */
[CC--:B------:R-:W-:Y:S01]  /*0310*/  LEA R4, P0, R5.reuse, R48.reuse, 0x1 ;  /* 0x0000003005047211 */ /* 0x0c0fe200078008ff */
[----:B------:R-:W-:Y:S01]  /*0320*/  IMAD R15, R52, 0x2, R14 ;  /* 0x00000002340f7824 */ /* 0x000fe200078e020e */
[----:B----4-:R-:W-:Y:S01]  /*0330*/  LEA R6, P1, R14, R48, 0x1 ;  /* 0x000000300e067211 */ /* 0x010fe200078208ff */
[----:B------:R-:W4:Y:S01]  /*0340*/  LDG.E.U16 R28, desc[UR14][R2.64] ;  /* 0x0000000e021c7981 */ /* 0x000f22000c1e1500 */
[-C--:B------:R-:W-:Y:S01]  /*0350*/  LEA.HI.X.SX32 R5, R5, R50.reuse, 0x1, P0 ;  /* 0x0000003205057211 */ /* 0x080fe200000f0eff */
[----:B0-----:R-:W-:Y:S01]  /*0360*/  IMAD R11, R52, 0x2, R15 ;  /* 0x00000002340b7824 */ /* 0x001fe200078e020f */
[----:B------:R-:W-:-:S03]  /*0370*/  LEA.HI.X.SX32 R7, R14, R50, 0x1, P1 ;  /* 0x000000320e077211 */ /* 0x000fc600008f0eff */
[C---:B-1----:R-:W-:Y:S01]  /*0380*/  IMAD R13, R52.reuse, 0x2, R11 ;  /* 0x00000002340d7824 */ /* 0x042fe200078e020b */
[C---:B------:R-:W-:Y:S01]  /*0390*/  LEA R8, P0, R15.reuse, R48, 0x1 ;  /* 0x000000300f087211 */ /* 0x040fe200078008ff */
[----:B------:R0:W5:Y:S02]  /*03a0*/  LDG.E.U16 R30, desc[UR14][R6.64] ;  /* 0x0000000e061e7981 */ /* 0x000164000c1e1500 */
[C---:B------:R-:W-:Y:S01]  /*03b0*/  IMAD R14, R52.reuse, 0x2, R13 ;  /* 0x00000002340e7824 */ /* 0x040fe200078e020d */
[----:B------:R-:W-:Y:S01]  /*03c0*/  LEA.HI.X.SX32 R9, R15, R50, 0x1, P0 ;  /* 0x000000320f097211 */ /* 0x000fe200000f0eff */
[----:B------:R-:W4:Y:S01]  /*03d0*/  LDG.E.U16 R29, desc[UR14][R4.64] ;  /* 0x0000000e041d7981 */ /* 0x000f22000c1e1500 */
[CC--:B------:R-:W-:Y:S01]  /*03e0*/  LEA R10, P0, R11.reuse, R48.reuse, 0x1 ;  /* 0x000000300b0a7211 */ /* 0x0c0fe200078008ff */
[----:B------:R-:W-:Y:S01]  /*03f0*/  IMAD R15, R52, 0x2, R14 ;  /* 0x00000002340f7824 */ /* 0x000fe200078e020e */
[----:B------:R-:W-:Y:S01]  /*0400*/  LEA R12, P1, R14, R48, 0x1 ;  /* 0x000000300e0c7211 */ /* 0x000fe200078208ff */
[----:B------:R1:W4:Y:S01]  /*0410*/  LDG.E.U16 R31, desc[UR14][R8.64] ;  /* 0x0000000e081f7981 */ /* 0x000322000c1e1500 */
[----:B------:R-:W-:Y:S01]  /*0420*/  LEA.HI.X.SX32 R11, R11, R50, 0x1, P0 ;  /* 0x000000320b0b7211 */ /* 0x000fe200000f0eff */
[----:B0-----:R-:W-:Y:S01]  /*0430*/  IMAD R7, R52, 0x2, R15 ;  /* 0x0000000234077824 */ /* 0x001fe200078e020f */
[----:B------:R-:W-:-:S03]  /*0440*/  LEA R2, P0, R13, R48, 0x1 ;  /* 0x000000300d027211 */ /* 0x000fc600078008ff */
[----:B------:R0:W4:Y:S01]  /*0450*/  LDG.E.U16 R32, desc[UR14][R10.64] ;  /* 0x0000000e0a207981 */ /* 0x000122000c1e1500 */
[-C--:B------:R-:W-:Y:S01]  /*0460*/  LEA.HI.X.SX32 R3, R13, R50.reuse, 0x1, P0 ;  /* 0x000000320d037211 */ /* 0x080fe200000f0eff */
[----:B-1----:R-:W-:Y:S01]  /*0470*/  IMAD R9, R52, 0x2, R7 ;  /* 0x0000000234097824 */ /* 0x002fe200078e0207 */
[----:B------:R-:W-:-:S03]  /*0480*/  LEA.HI.X.SX32 R13, R14, R50, 0x1, P1 ;  /* 0x000000320e0d7211 */ /* 0x000fc600008f0eff */
[----:B------:R-:W4:Y:S01]  /*0490*/  LDG.E.U16 R33, desc[UR14][R2.64] ;  /* 0x0000000e02217981 */ /* 0x000f22000c1e1500 */
[C---:B------:R-:W-:Y:S01]  /*04a0*/  LEA R4, P0, R15.reuse, R48, 0x1 ;  /* 0x000000300f047211 */ /* 0x040fe200078008ff */
[C---:B------:R-:W-:Y:S02]  /*04b0*/  IMAD R14, R52.reuse, 0x2, R9 ;  /* 0x00000002340e7824 */ /* 0x040fe400078e0209 */
[----:B------:R1:W4:Y:S01]  /*04c0*/  LDG.E.U16 R34, desc[UR14][R12.64] ;  /* 0x0000000e0c227981 */ /* 0x000322000c1e1500 */
[----:B------:R-:W-:Y:S01]  /*04d0*/  LEA.HI.X.SX32 R5, R15, R50, 0x1, P0 ;  /* 0x000000320f057211 */ /* 0x000fe200000f0eff */
[----:B------:R-:W-:Y:S01]  /*04e0*/  IMAD R15, R52, 0x2, R14 ;  /* 0x00000002340f7824 */ /* 0x000fe200078e020e */
[----:B------:R-:W-:-:S03]  /*04f0*/  LEA R6, P0, R7, R48, 0x1 ;  /* 0x0000003007067211 */ /* 0x000fc600078008ff */
[C---:B------:R-:W-:Y:S01]  /*0500*/  IMAD R17, R52.reuse, 0x2, R15 ;  /* 0x0000000234117824 */ /* 0x040fe200078e020f */
[----:B------:R-:W-:Y:S01]  /*0510*/  LEA.HI.X.SX32 R7, R7, R50, 0x1, P0 ;  /* 0x0000003207077211 */ /* 0x000fe200000f0eff */
[----:B------:R1:W4:Y:S01]  /*0520*/  LDG.E.U16 R35, desc[UR14][R4.64] ;  /* 0x0000000e04237981 */ /* 0x000322000c1e1500 */
[CC--:B------:R-:W-:Y:S01]  /*0530*/  LEA R8, P0, R9.reuse, R48.reuse, 0x1 ;  /* 0x0000003009087211 */ /* 0x0c0fe200078008ff */
[----:B------:R-:W-:Y:S01]  /*0540*/  IMAD R19, R52, 0x2, R17 ;  /* 0x0000000234137824 */ /* 0x000fe200078e0211 */
[----:B0-----:R-:W-:Y:S01]  /*0550*/  LEA R10, P1, R14, R48, 0x1 ;  /* 0x000000300e0a7211 */ /* 0x001fe200078208ff */
[----:B------:R0:W4:Y:S01]  /*0560*/  LDG.E.U16 R36, desc[UR14][R6.64] ;  /* 0x0000000e06247981 */ /* 0x000122000c1e1500 */
[----:B------:R-:W-:Y:S01]  /*0570*/  LEA.HI.X.SX32 R9, R9, R50, 0x1, P0 ;  /* 0x0000003209097211 */ /* 0x000fe200000f0eff */
[----:B-1----:R-:W-:Y:S01]  /*0580*/  IMAD R13, R52, 0x2, R19 ;  /* 0x00000002340d7824 */ /* 0x002fe200078e0213 */
[C---:B------:R-:W-:Y:S02]  /*0590*/  LEA R2, P0, R15.reuse, R48, 0x1 ;  /* 0x000000300f027211 */ /* 0x040fe400078008ff */
[-C--:B------:R-:W-:Y:S01]  /*05a0*/  LEA.HI.X.SX32 R11, R14, R50.reuse, 0x1, P1 ;  /* 0x000000320e0b7211 */ /* 0x080fe200008f0eff */
[C---:B------:R-:W-:Y:S01]  /*05b0*/  IMAD R14, R52.reuse, 0x2, R13 ;  /* 0x00000002340e7824 */ /* 0x040fe200078e020d */
[----:B------:R-:W-:Y:S01]  /*05c0*/  LEA.HI.X.SX32 R3, R15, R50, 0x1, P0 ;  /* 0x000000320f037211 */ /* 0x000fe200000f0eff */
[----:B------:R-:W4:Y:S01]  /*05d0*/  LDG.E.U16 R37, desc[UR14][R8.64] ;  /* 0x0000000e08257981 */ /* 0x000f22000c1e1500 */
[----:B------:R-:W-:Y:S01]  /*05e0*/  LEA R4, P0, R17, R48, 0x1 ;  /* 0x0000003011047211 */ /* 0x000fe200078008ff */
[----:B------:R-:W-:-:S02]  /*05f0*/  IMAD R15, R52, 0x2, R14 ;  /* 0x00000002340f7824 */ /* 0x000fc400078e020e */
[----:B------:R1:W4:Y:S01]  /*0600*/  LDG.E.U16 R38, desc[UR14][R10.64] ;  /* 0x0000000e0a267981 */ /* 0x000322000c1e1500 */
[----:B------:R-:W-:Y:S01]  /*0610*/  LEA.HI.X.SX32 R5, R17, R50, 0x1, P0 ;  /* 0x0000003211057211 */ /* 0x000fe200000f0eff */
[----:B------:R-:W-:Y:S01]  /*0620*/  IMAD R17, R52, 0x2, R15 ;  /* 0x0000000234117824 */ /* 0x000fe200078e020f */
[C---:B0-----:R-:W-:Y:S01]  /*0630*/  LEA R6, P0, R14.reuse, R48, 0x1 ;  /* 0x000000300e067211 */ /* 0x041fe200078008ff */
[----:B------:R0:W4:Y:S03]  /*0640*/  LDG.E.U16 R39, desc[UR14][R2.64] ;  /* 0x0000000e02277981 */ /* 0x000126000c1e1500 */
[----:B------:R-:W-:Y:S01]  /*0650*/  LEA.HI.X.SX32 R7, R14, R50, 0x1, P0 ;  /* 0x000000320e077211 */ /* 0x000fe200000f0eff */
[----:B------:R0:W4:Y:S01]  /*0660*/  LDG.E.U16 R40, desc[UR14][R4.64] ;  /* 0x0000000e04287981 */ /* 0x000122000c1e1500 */
[----:B-1----:R-:W-:Y:S01]  /*0670*/  IMAD R11, R52, 0x2, R17 ;  /* 0x00000002340b7824 */ /* 0x002fe200078e0211 */
[----:B------:R-:W-:-:S02]  /*0680*/  LEA R12, P1, R13, R48, 0x1 ;  /* 0x000000300d0c7211 */ /* 0x000fc400078208ff */
[----:B------:R-:W4:Y:S01]  /*0690*/  LDG.E.U16 R42, desc[UR14][R6.64] ;  /* 0x0000000e062a7981 */ /* 0x000f22000c1e1500 */
[----:B------:R-:W-:Y:S01]  /*06a0*/  IMAD R14, R52, 0x2, R11 ;  /* 0x00000002340e7824 */ /* 0x000fe200078e020b */
[----:B------:R-:W-:-:S03]  /*06b0*/  LEA R8, P0, R15, R48, 0x1 ;  /* 0x000000300f087211 */ /* 0x000fc600078008ff */
[----:B0-----:R-:W-:Y:S01]  /*06c0*/  IMAD R2, R52, 0x2, R14 ;  /* 0x0000000234027824 */ /* 0x001fe200078e020e */
[----:B------:R-:W-:-:S03]  /*06d0*/  LEA.HI.X.SX32 R13, R13, R50, 0x1, P1 ;  /* 0x000000320d0d7211 */ /* 0x000fc600008f0eff */
[C---:B------:R-:W-:Y:S01]  /*06e0*/  IMAD R20, R52.reuse, 0x2, R2 ;  /* 0x0000000234147824 */ /* 0x040fe200078e0202 */
[----:B------:R-:W-:Y:S01]  /*06f0*/  LEA.HI.X.SX32 R9, R15, R50, 0x1, P0 ;  /* 0x000000320f097211 */ /* 0x000fe200000f0eff */
[----:B------:R0:W4:Y:S01]  /*0700*/  LDG.E.U16 R41, desc[UR14][R12.64] ;  /* 0x0000000e0c297981 */ /* 0x000122000c1e1500 */
[CC--:B------:R-:W-:Y:S01]  /*0710*/  LEA R10, P1, R11.reuse, R48.reuse, 0x1 ;  /* 0x000000300b0a7211 */ /* 0x0c0fe200078208ff */
[----:B------:R-:W-:Y:S01]  /*0720*/  IMAD R3, R52, 0x2, R20 ;  /* 0x0000000234037824 */ /* 0x000fe200078e0214 */
[C---:B------:R-:W-:Y:S01]  /*0730*/  LEA R4, P0, R14.reuse, R48, 0x1 ;  /* 0x000000300e047211 */ /* 0x040fe200078008ff */
[----:B------:R1:W4:Y:S01]  /*0740*/  LDG.E.U16 R43, desc[UR14][R8.64] ;  /* 0x0000000e082b7981 */ /* 0x000322000c1e1500 */
[-C--:B------:R-:W-:Y:S02]  /*0750*/  LEA.HI.X.SX32 R11, R11, R50.reuse, 0x1, P1 ;  /* 0x000000320b0b7211 */ /* 0x080fe400008f0eff */
[----:B------:R-:W-:Y:S01]  /*0760*/  LEA.HI.X.SX32 R5, R14, R50, 0x1, P0 ;  /* 0x000000320e057211 */ /* 0x000fe200000f0eff */
[----:B------:R-:W-:Y:S01]  /*0770*/  IMAD R21, R52, 0x2, R3 ;  /* 0x0000000234157824 */ /* 0x000fe200078e0203 */
[-C--:B------:R-:W-:Y:S01]  /*0780*/  LEA R14, P1, R3, R48.reuse, 0x1 ;  /* 0x00000030030e7211 */ /* 0x080fe200078208ff */
[----:B------:R1:W4:Y:S01]  /*0790*/  LDG.E.U16 R44, desc[UR14][R10.64] ;  /* 0x0000000e0a2c7981 */ /* 0x000322000c1e1500 */
[----:B0-----:R-:W-:-:S02]  /*07a0*/  LEA R12, P0, R2, R48, 0x1 ;  /* 0x00000030020c7211 */ /* 0x001fc400078008ff */
[-C--:B------:R-:W-:Y:S01]  /*07b0*/  LEA.HI.X.SX32 R15, R3, R50.reuse, 0x1, P1 ;  /* 0x00000032030f7211 */ /* 0x080fe200008f0eff */
[----:B------:R-:W-:Y:S01]  /*07c0*/  IMAD R3, R52, 0x2, R21 ;  /* 0x0000000234037824 */ /* 0x000fe200078e0215 */
[----:B------:R-:W-:Y:S01]  /*07d0*/  LEA.HI.X.SX32 R13, R2, R50, 0x1, P0 ;  /* 0x00000032020d7211 */ /* 0x000fe200000f0eff */
[----:B------:R0:W4:Y:S01]  /*07e0*/  LDG.E.U16 R45, desc[UR14][R4.64] ;  /* 0x0000000e042d7981 */ /* 0x000122000c1e1500 */
[-C--:B-1----:R-:W-:Y:S02]  /*07f0*/  LEA R8, P0, R21, R48.reuse, 0x1 ;  /* 0x0000003015087211 */ /* 0x082fe400078008ff */
[----:B------:R-:W-:Y:S01]  /*0800*/  LEA R10, P1, R3, R48, 0x1 ;  /* 0x00000030030a7211 */ /* 0x000fe200078208ff */
[----:B------:R1:W4:Y:S01]  /*0810*/  LDG.E.U16 R46, desc[UR14][R14.64] ;  /* 0x0000000e0e2e7981 */ /* 0x000322000c1e1500 */
[----:B------:R-:W-:Y:S02]  /*0820*/  LEA.HI.X.SX32 R9, R21, R50, 0x1, P0 ;  /* 0x0000003215097211 */ /* 0x000fe400000f0eff */
[----:B------:R-:W-:Y:S01]  /*0830*/  LEA R2, P0, R19, R48, 0x1 ;  /* 0x0000003013027211 */ /* 0x000fe200078008ff */
[----:B------:R-:W-:Y:S01]  /*0840*/  IMAD R21, R52, 0x2, R3 ;  /* 0x0000000234157824 */ /* 0x000fe200078e0203 */
[-C--:B------:R-:W-:Y:S01]  /*0850*/  LEA.HI.X.SX32 R11, R3, R50.reuse, 0x1, P1 ;  /* 0x00000032030b7211 */ /* 0x080fe200008f0eff */
[----:B------:R1:W4:Y:S01]  /*0860*/  LDG.E.U16 R13, desc[UR14][R12.64] ;  /* 0x0000000e0c0d7981 */ /* 0x000322000c1e1500 */
[----:B------:R-:W-:-:S03]  /*0870*/  LEA.HI.X.SX32 R3, R19, R50, 0x1, P0 ;  /* 0x0000003213037211 */ /* 0x000fc600000f0eff */
[----:B------:R1:W4:Y:S04]  /*0880*/  LDG.E.U16 R9, desc[UR14][R8.64] ;  /* 0x0000000e08097981 */ /* 0x000328000c1e1500 */
[----:B------:R-:W4:Y:S04]  /*0890*/  LDG.E.U16 R10, desc[UR14][R10.64] ;  /* 0x0000000e0a0a7981 */ /* 0x000f28000c1e1500 */
[----:B------:R1:W4:Y:S01]  /*08a0*/  LDG.E.U16 R2, desc[UR14][R2.64] ;  /* 0x0000000e02027981 */ /* 0x000322000c1e1500 */
[-C--:B0-----:R-:W-:Y:S02]  /*08b0*/  LEA R4, P0, R17, R48.reuse, 0x1 ;  /* 0x0000003011047211 */ /* 0x081fe400078008ff */
[----:B------:R-:W-:-:S02]  /*08c0*/  LEA R6, P1, R20, R48, 0x1 ;  /* 0x0000003014067211 */ /* 0x000fc400078208ff */
[----:B------:R-:W-:Y:S02]  /*08d0*/  LEA.HI.X.SX32 R5, R17, R50, 0x1, P0 ;  /* 0x0000003211057211 */ /* 0x000fe400000f0eff */
[C---:B-1----:R-:W-:Y:S02]  /*08e0*/  LEA R14, P0, R21.reuse, R48, 0x1 ;  /* 0x00000030150e7211 */ /* 0x042fe400078008ff */
[-C--:B------:R-:W-:Y:S01]  /*08f0*/  LEA.HI.X.SX32 R7, R20, R50.reuse, 0x1, P1 ;  /* 0x0000003214077211 */ /* 0x080fe200008f0eff */
[----:B------:R0:W4:Y:S01]  /*0900*/  LDG.E.U16 R4, desc[UR14][R4.64] ;  /* 0x0000000e04047981 */ /* 0x000122000c1e1500 */
[----:B------:R-:W-:-:S03]  /*0910*/  LEA.HI.X.SX32 R15, R21, R50, 0x1, P0 ;  /* 0x00000032150f7211 */ /* 0x000fc600000f0eff */
[----:B------:R1:W4:Y:S04]  /*0920*/  LDG.E.U16 R6, desc[UR14][R6.64] ;  /* 0x0000000e06067981 */ /* 0x000328000c1e1500 */
[----:B------:R-:W4:Y:S01]  /*0930*/  LDG.E.U16 R14, desc[UR14][R14.64] ;  /* 0x0000000e0e0e7981 */ /* 0x000f22000c1e1500 */
[----:B------:R-:W0:Y:S01]  /*0940*/  S2UR UR4, SR_CgaCtaId ;  /* 0x00000000000479c3 */ /* 0x000e220000008800 */
[----:B------:R-:W-:Y:S02]  /*0950*/  LOP3.LUT R12, R47, 0x3f, RZ, 0xc0, !PT ;  /* 0x0000003f2f0c7812 */ /* 0x000fe400078ec0ff */
[----:B------:R-:W-:Y:S01]  /*0960*/  SHF.R.S32.HI R8, RZ, 0x6, R47 ;  /* 0x00000006ff087819 */ /* 0x000fe2000001142f */
[----:B------:R-:W-:Y:S02]  /*0970*/  UMOV UR12, 0x400 ;  /* 0x00000400000c7882 */ /* 0x000fe40000000000 */
[----:B------:R-:W-:Y:S01]  /*0980*/  IMAD.SHL.U32 R3, R12, 0x2, RZ ;  /* 0x000000020c037824 */ /* 0x000fe200078e00ff */
[----:B------:R-:W-:-:S04]  /*0990*/  SGXT R8, R8, 0x1 ;  /* 0x000000010808781a */ /* 0x000fc80000000200 */
[----:B------:R-:W-:-:S04]  /*09a0*/  LOP3.LUT R3, R3, 0x90, R8, 0x78, !PT ;  /* 0x0000009003037812 */ /* 0x000fc800078e7808 */
[C---:B------:R-:W-:Y:S01]  /*09b0*/  LOP3.LUT R8, R3.reuse, 0x20, RZ, 0x3c, !PT ;  /* 0x0000002003087812 */ /* 0x040fe200078e3cff */
[----:B0-----:R-:W-:Y:S01]  /*09c0*/  ULEA UR12, UR4, UR12, 0x18 ;  /* 0x0000000c040c7291 */ /* 0x001fe2000f8ec03f */
[----:B------:R-:W-:Y:S01]  /*09d0*/  LOP3.LUT R5, R3, 0x40, RZ, 0x3c, !PT ;  /* 0x0000004003057812 */ /* 0x000fe200078e3cff */
[----:B------:R-:W-:Y:S01]  /*09e0*/  IMAD.MOV.U32 R53, RZ, RZ, -0x800000 ;  /* 0xff800000ff357424 */ /* 0x000fe200078e00ff */
[----:B------:R-:W-:Y:S01]  /*09f0*/  CS2R R56, SRZ ;  /* 0x0000000000387805 */ /* 0x000fe2000001ff00 */
[----:B-1----:R-:W-:Y:S01]  /*0a00*/  IMAD.MOV.U32 R7, RZ, RZ, 0x3f800000 ;  /* 0x3f800000ff077424 */ /* 0x002fe200078e00ff */
[----:B------:R-:W-:Y:S02]  /*0a10*/  CS2R R58, SRZ ;  /* 0x00000000003a7805 */ /* 0x000fe4000001ff00 */
[----:B------:R-:W-:Y:S02]  /*0a20*/  CS2R R60, SRZ ;  /* 0x00000000003c7805 */ /* 0x000fe4000001ff00 */
[----:B------:R-:W-:-:S02]  /*0a30*/  CS2R R62, SRZ ;  /* 0x00000000003e7805 */ /* 0x000fc4000001ff00 */
[----:B------:R-:W-:Y:S02]  /*0a40*/  CS2R R64, SRZ ;  /* 0x0000000000407805 */ /* 0x000fe4000001ff00 */
[----:B------:R-:W-:Y:S02]  /*0a50*/  CS2R R66, SRZ ;  /* 0x0000000000427805 */ /* 0x000fe4000001ff00 */
[----:B------:R-:W-:Y:S02]  /*0a60*/  CS2R R68, SRZ ;  /* 0x0000000000447805 */ /* 0x000fe4000001ff00 */
        /* <DEDUP_REMOVED lines=8> */
[----:B------:R-:W-:Y:S01]  /*0af0*/  CS2R R86, SRZ ;  /* 0x0000000000567805 */ /* 0x000fe2000001ff00 */
[----:B--2---:R-:W-:Y:S04]  /*0b00*/  STS.U16 [R3+UR12], R22 ;  /* 0x0000001603007988 */ /* 0x004fe8000800040c */
[----:B---3--:R-:W-:Y:S04]  /*0b10*/  STS.U16 [R3+UR12+0x400], R26 ;  /* 0x0004001a03007988 */ /* 0x008fe8000800040c */
[----:B-----5:R-:W-:Y:S04]  /*0b20*/  STS.U16 [R3+UR12+0x800], R30 ;  /* 0x0008001e03007988 */ /* 0x020fe8000800040c */
[----:B----4-:R-:W-:Y:S04]  /*0b30*/  STS.U16 [R3+UR12+0xc00], R34 ;  /* 0x000c002203007988 */ /* 0x010fe8000800040c */
[----:B------:R-:W-:Y:S04]  /*0b40*/  STS.U16 [R3+UR12+0x1000], R38 ;  /* 0x0010002603007988 */ /* 0x000fe8000800040c */
[----:B------:R-:W-:Y:S04]  /*0b50*/  STS.U16 [R3+UR12+0x1400], R41 ;  /* 0x0014002903007988 */ /* 0x000fe8000800040c */
[----:B------:R-:W-:Y:S04]  /*0b60*/  STS.U16 [R3+UR12+0x1800], R44 ;  /* 0x0018002c03007988 */ /* 0x000fe8000800040c */
[----:B------:R0:W-:Y:S04]  /*0b70*/  STS.U16 [R3+UR12+0x1c00], R46 ;  /* 0x001c002e03007988 */ /* 0x0001e8000800040c */
[----:B------:R-:W-:Y:S01]  /*0b80*/  STS.U16 [R8+UR12+0x100], R23 ;  /* 0x0001001708007988 */ /* 0x000fe2000800040c */
[----:B0-----:R-:W-:-:S03]  /*0b90*/  LOP3.LUT R3, R3, 0x60, RZ, 0x3c, !PT ;  /* 0x0000006003037812 */ /* 0x001fc600078e3cff */
[----:B------:R-:W-:Y:S04]  /*0ba0*/  STS.U16 [R8+UR12+0x500], R27 ;  /* 0x0005001b08007988 */ /* 0x000fe8000800040c */
        /* <DEDUP_REMOVED lines=14> */
[----:B------:R0:W-:Y:S02]  /*0c90*/  STS.U16 [R3+UR12+0x1300], R2 ;  /* 0x0013000203007988 */ /* 0x0001e4000800040c */
[----:B0-----:R-:W-:-:S05]  /*0ca0*/  VIADD R2, R16, 0x40 ;  /* 0x0000004010027836 */ /* 0x001fca0000000000 */
[----:B------:R-:W-:Y:S01]  /*0cb0*/  ISETP.GE.AND P0, PT, R2, 0x1, PT ;  /* 0x000000010200780c */ /* 0x000fe20003f06270 */
[----:B------:R0:W-:Y:S01]  /*0cc0*/  STS.U16 [R3+UR12+0x300], R25 ;  /* 0x0003001903007988 */ /* 0x0001e2000800040c */
[----:B------:R-:W-:-:S03]  /*0cd0*/  IMAD.MOV.U32 R8, RZ, RZ, 0x3f800000 ;  /* 0x3f800000ff087424 */ /* 0x000fc600078e00ff */
[----:B------:R0:W-:Y:S01]  /*0ce0*/  STS.U16 [R3+UR12+0x700], R29 ;  /* 0x0007001d03007988 */ /* 0x0001e2000800040c */
[----:B------:R-:W-:-:S03]  /*0cf0*/  IMAD.MOV.U32 R10, RZ, RZ, -0x800000 ;  /* 0xff800000ff0a7424 */ /* 0x000fc600078e00ff */
[----:B------:R0:W-:Y:S04]  /*0d00*/  STS.U16 [R3+UR12+0xb00], R33 ;  /* 0x000b002103007988 */ /* 0x0001e8000800040c */
[----:B------:R0:W-:Y:S04]  /*0d10*/  STS.U16 [R3+UR12+0xf00], R37 ;  /* 0x000f002503007988 */ /* 0x0001e8000800040c */
[----:B------:R0:W-:Y:S04]  /*0d20*/  STS.U16 [R3+UR12+0x1700], R4 ;  /* 0x0017000403007988 */ /* 0x0001e8000800040c */
[----:B------:R0:W-:Y:S04]  /*0d30*/  STS.U16 [R3+UR12+0x1b00], R6 ;  /* 0x001b000603007988 */ /* 0x0001e8000800040c */
[----:B------:R0:W-:Y:S01]  /*0d40*/  STS.U16 [R3+UR12+0x1f00], R14 ;  /* 0x001f000e03007988 */ /* 0x0001e2000800040c */
[----:B------:R-:W-:Y:S05]  /*0d50*/  @!P0 BRA `(.L_x_0) ;  /* 0x0000003400c48947 */ /* 0x000fea0003800000 */
[----:B------:R-:W1:Y:S01]  /*0d60*/  LDC.64 R140, c[0x0][0x250] ;  /* 0x00009400ff8c7b82 */ /* 0x000e620000000a00 */
[--C-:B0-----:R-:W-:Y:S01]  /*0d70*/  SHF.R.U32.HI R4, RZ, 0x2, R47.reuse ;  /* 0x00000002ff047819 */ /* 0x101fe2000001162f */
[----:B------:R-:W-:Y:S01]  /*0d80*/  ULDC UR4, c[0x0][0x258] ;  /* 0x0000960000047ab9 */ /* 0x000fe20000000800 */
[----:B------:R-:W-:Y:S01]  /*0d90*/  SHF.R.U32.HI R3, RZ, 0x1, R47 ;  /* 0x00000001ff037819 */ /* 0x000fe2000001162f */
[----:B------:R-:W-:Y:S01]  /*0da0*/  IMAD R5, R12, UR4, RZ ;  /* 0x000000040c057c24 */ /* 0x000fe2000f8e02ff */
[----:B------:R-:W-:Y:S01]  /*0db0*/  SGXT.U32 R4, R4, 0x3 ;  /* 0x000000030404781a */ /* 0x000fe20000000000 */
[----:B------:R-:W-:Y:S01]  /*0dc0*/  ULDC.64 UR4, c[0x0][0x218] ;  /* 0x0000860000047ab9 */ /* 0x000fe20000000a00 */
[----:B------:R-:W-:Y:S01]  /*0dd0*/  ULDC.64 UR8, c[0x0][0x220] ;  /* 0x0000880000087ab9 */ /* 0x000fe20000000a00 */
[----:B------:R-:W0:Y:S01]  /*0de0*/  LDC.64 R142, c[0x0][0x260] ;  /* 0x00009800ff8e7b82 */ /* 0x000e220000000a00 */
[----:B------:R-:W-:Y:S01]  /*0df0*/  LOP3.LUT R3, R4, 0x30, R3, 0xf8, !PT ;  /* 0x0000003004037812 */ /* 0x000fe200078ef803 */
[C---:B------:R-:W-:Y:S01]  /*0e00*/  IMAD.SHL.U32 R7, R5.reuse, 0x2, RZ ;  /* 0x0000000205077824 */ /* 0x040fe200078e00ff */
[----:B------:R-:W-:Y:S01]  /*0e10*/  USHF.R.U32.HI UR16, URZ, 0x4, UR12 ;  /* 0x000000043f107899 */ /* 0x000fe2000801160c */
[----:B------:R-:W-:Y:S01]  /*0e20*/  IMAD.HI R5, R5, 0x2, RZ ;  /* 0x0000000205057827 */ /* 0x000fe200078e02ff */
[----:B------:R-:W-:Y:S01]  /*0e30*/  LOP3.LUT R3, R3, R16, RZ, 0xfc, !PT ;  /* 0x0000001003037212 */ /* 0x000fe200078efcff */
[----:B------:R-:W-:Y:S01]  /*0e40*/  UMOV UR6, URZ ;  /* 0x0000003f00067c82 */ /* 0x000fe20008000000 */
[----:B------:R-:W-:Y:S01]  /*0e50*/  USGXT.U32 UR16, UR16, 0xe ;  /* 0x0000000e1010789a */ /* 0x000fe20008000000 */
[----:B------:R-:W2:Y:S01]  /*0e60*/  LDC R32, c[0x0][0x268] ;  /* 0x00009a00ff207b82 */ /* 0x000ea20000000800 */
[----:B------:R-:W-:-:S02]  /*0e70*/  CS2R R56, SRZ ;  /* 0x0000000000387805 */ /* 0x000fc4000001ff00 */
[----:B------:R-:W-:Y:S02]  /*0e80*/  CS2R R58, SRZ ;  /* 0x00000000003a7805 */ /* 0x000fe4000001ff00 */
[----:B------:R-:W-:Y:S02]  /*0e90*/  CS2R R60, SRZ ;  /* 0x00000000003c7805 */ /* 0x000fe4000001ff00 */
[----:B------:R-:W-:Y:S02]  /*0ea0*/  CS2R R62, SRZ ;  /* 0x00000000003e7805 */ /* 0x000fe4000001ff00 */
[----:B------:R-:W-:Y:S02]  /*0eb0*/  CS2R R64, SRZ ;  /* 0x0000000000407805 */ /* 0x000fe4000001ff00 */
[----:B------:R-:W-:Y:S02]  /*0ec0*/  CS2R R66, SRZ ;  /* 0x0000000000427805 */ /* 0x000fe4000001ff00 */
[----:B------:R-:W-:Y:S01]  /*0ed0*/  CS2R R68, SRZ ;  /* 0x0000000000447805 */ /* 0x000fe2000001ff00 */
[----:B-1----:R-:W-:Y:S01]  /*0ee0*/  IMAD R6, R18, R141, RZ ;  /* 0x0000008d12067224 */ /* 0x002fe200078e02ff */
[----:B------:R-:W-:Y:S01]  /*0ef0*/  CS2R R70, SRZ ;  /* 0x0000000000467805 */ /* 0x000fe2000001ff00 */
[----:B------:R-:W-:Y:S01]  /*0f00*/  IMAD R140, R140, UR7, RZ ;  /* 0x000000078c8c7c24 */ /* 0x000fe2000f8e02ff */
[----:B------:R-:W-:Y:S01]  /*0f10*/  CS2R R72, SRZ ;  /* 0x0000000000487805 */ /* 0x000fe2000001ff00 */
[C---:B------:R-:W-:Y:S01]  /*0f20*/  IMAD R8, R141.reuse, 0x2, R6 ;  /* 0x000000028d087824 */ /* 0x040fe200078e0206 */
[----:B------:R-:W-:Y:S01]  /*0f30*/  CS2R R74, SRZ ;  /* 0x00000000004a7805 */ /* 0x000fe2000001ff00 */
[----:B------:R-:W-:Y:S01]  /*0f40*/  IMAD.SHL.U32 R4, R140, 0x2, RZ ;  /* 0x000000028c047824 */ /* 0x000fe200078e00ff */
[----:B------:R-:W-:Y:S01]  /*0f50*/  CS2R R76, SRZ ;  /* 0x00000000004c7805 */ /* 0x000fe2000001ff00 */
[----:B------:R-:W-:Y:S01]  /*0f60*/  IMAD R10, R141, 0x2, R8 ;  /* 0x000000028d0a7824 */ /* 0x000fe200078e0208 */
[----:B------:R-:W-:Y:S01]  /*0f70*/  CS2R R78, SRZ ;  /* 0x00000000004e7805 */ /* 0x000fe2000001ff00 */
[----:B0-----:R-:W-:Y:S01]  /*0f80*/  IMAD R142, R142, UR7, RZ ;  /* 0x000000078e8e7c24 */ /* 0x001fe2000f8e02ff */
[----:B------:R-:W-:Y:S01]  /*0f90*/  IADD3 R207, P0, P1, R7, UR4, R4 ;  /* 0x0000000407cf7c10 */ /* 0x000fe2000f91e004 */
[C---:B------:R-:W-:Y:S01]  /*0fa0*/  IMAD R14, R141.reuse, 0x2, R10 ;  /* 0x000000028d0e7824 */ /* 0x040fe200078e020a */
[----:B------:R-:W-:Y:S01]  /*0fb0*/  CS2R R80, SRZ ;  /* 0x0000000000507805 */ /* 0x000fe2000001ff00 */
[----:B------:R-:W-:Y:S01]  /*0fc0*/  IMAD R9, R12, R143, RZ ;  /* 0x0000008f0c097224 */ /* 0x000fe200078e02ff */
[-C--:B------:R-:W-:Y:S01]  /*0fd0*/  LEA R144, P2, R6, R207.reuse, 0x1 ;  /* 0x000000cf06907211 */ /* 0x080fe200078408ff */
[C---:B------:R-:W-:Y:S01]  /*0fe0*/  IMAD R20, R141.reuse, 0x2, R14 ;  /* 0x000000028d147824 */ /* 0x040fe200078e020e */
[-C--:B------:R-:W-:Y:S01]  /*0ff0*/  LEA R146, P3, R8, R207.reuse, 0x1 ;  /* 0x000000cf08927211 */ /* 0x080fe200078608ff */
[----:B--2---:R-:W-:Y:S01]  /*1000*/  IMAD R11, R18, R32, RZ ;  /* 0x00000020120b7224 */ /* 0x004fe200078e02ff */
[----:B------:R-:W-:Y:S01]  /*1010*/  LEA R148, P4, R10, R207, 0x1 ;  /* 0x000000cf0a947211 */ /* 0x000fe200078808ff */
[----:B------:R-:W-:Y:S01]  /*1020*/  IMAD R4, R141, 0x2, R20 ;  /* 0x000000028d047824 */ /* 0x000fe200078e0214 */
[----:B------:R-:W-:Y:S01]  /*1030*/  CS2R R82, SRZ ;  /* 0x0000000000527805 */ /* 0x000fe2000001ff00 */
[----:B------:R-:W-:Y:S01]  /*1040*/  IMAD.HI R140, R140, 0x2, RZ ;  /* 0x000000028c8c7827 */ /* 0x000fe200078e02ff */
[----:B------:R-:W-:-:S02]  /*1050*/  CS2R R84, SRZ ;  /* 0x0000000000547805 */ /* 0x000fc4000001ff00 */
[----:B------:R-:W-:Y:S01]  /*1060*/  CS2R R86, SRZ ;  /* 0x0000000000567805 */ /* 0x000fe2000001ff00 */
[----:B------:R-:W-:Y:S01]  /*1070*/  UMOV UR4, URZ ;  /* 0x0000003f00047c82 */ /* 0x000fe20008000000 */
[----:B------:R-:W-:Y:S01]  /*1080*/  IMAD R12, R141, 0x2, R4 ;  /* 0x000000028d0c7824 */ /* 0x000fe200078e0204 */
[----:B------:R-:W-:Y:S01]  /*1090*/  IADD3.X R29, R5, UR5, R140, P0, P1 ;  /* 0x00000005051d7c10 */ /* 0x000fe200087e248c */
[----:B------:R-:W-:Y:S01]  /*10a0*/  IMAD.SHL.U32 R7, R142, 0x2, RZ ;  /* 0x000000028e077824 */ /* 0x000fe200078e00ff */
[----:B------:R-:W-:Y:S01]  /*10b0*/  UMOV UR5, URZ ;  /* 0x0000003f00057c82 */ /* 0x000fe20008000000 */
[----:B------:R-:W-:Y:S01]  /*10c0*/  IMAD.SHL.U32 R18, R9, 0x2, RZ ;  /* 0x0000000209127824 */ /* 0x000fe200078e00ff */
[-C--:B------:R-:W-:Y:S01]  /*10d0*/  LEA.HI.X.SX32 R145, R6, R29.reuse, 0x1, P2 ;  /* 0x0000001d06917211 */ /* 0x080fe200010f0eff */
[C---:B------:R-:W-:Y:S01]  /*10e0*/  IMAD R16, R141.reuse, 0x2, R12 ;  /* 0x000000028d107824 */ /* 0x040fe200078e020c */
[----:B------:R-:W-:Y:S01]  /*10f0*/  LEA.HI.X.SX32 R147, R8, R29, 0x1, P3 ;  /* 0x0000001d08937211 */ /* 0x000fe200018f0eff */
[----:B------:R-:W-:Y:S01]  /*1100*/  IMAD.HI R142, R142, 0x2, RZ ;  /* 0x000000028e8e7827 */ /* 0x000fe200078e02ff */
[----:B------:R-:W-:Y:S01]  /*1110*/  IADD3 R30, P0, P1, R18, UR8, R7 ;  /* 0x00000008121e7c10 */ /* 0x000fe2000f91e007 */
[----:B------:R-:W-:Y:S01]  /*1120*/  UIADD3 UR8, UR12, 0x2000, URZ ;  /* 0x000020000c087890 */ /* 0x000fe2000fffe03f */
[----:B------:R-:W-:Y:S01]  /*1130*/  LEA R150, P2, R14, R207, 0x1 ;  /* 0x000000cf0e967211 */ /* 0x000fe200078408ff */
[C---:B------:R-:W-:Y:S01]  /*1140*/  IMAD R18, R141.reuse, 0x2, R16 ;  /* 0x000000028d127824 */ /* 0x040fe200078e0210 */
[-C--:B------:R-:W-:Y:S01]  /*1150*/  LEA.HI.X.SX32 R149, R10, R29.reuse, 0x1, P4 ;  /* 0x0000001d0a957211 */ /* 0x080fe200020f0eff */
[----:B------:R-:W-:Y:S01]  /*1160*/  IMAD R7, R32, 0x2, R11 ;  /* 0x0000000220077824 */ /* 0x000fe200078e020b */
[----:B------:R-:W-:Y:S01]  /*1170*/  LEA.HI.X.SX32 R151, R14, R29, 0x1, P2 ;  /* 0x0000001d0e977211 */ /* 0x000fe200010f0eff */
[C---:B------:R-:W-:Y:S01]  /*1180*/  IMAD R22, R141.reuse, 0x2, R18 ;  /* 0x000000028d167824 */ /* 0x040fe200078e0212 */
[-C--:B------:R-:W-:Y:S01]  /*1190*/  LEA R152, P2, R20, R207.reuse, 0x1 ;  /* 0x000000cf14987211 */ /* 0x080fe200078408ff */
[----:B------:R-:W-:Y:S01]  /*11a0*/  IMAD R13, R32, 0x2, R7 ;  /* 0x00000002200d7824 */ /* 0x000fe200078e0207 */
        /* <DEDUP_REMOVED lines=26> */
[----:B------:R-:W-:Y:S01]  /*1350*/  LEA.HI.X.SX32 R167, R6, R29, 0x1, P3 ;  /* 0x0000001d06a77211 */ /* 0x000fe200018f0eff */
        /* <DEDUP_REMOVED lines=10> */
[----:B------:R-:W-:Y:S01]  /*1400*/  IMAD R20, R141, 0x2, R18 ;  /* 0x000000028d147824 */ /* 0x000fe200078e0212 */
[-C--:B------:R-:W-:Y:S01]  /*1410*/  LEA.HI.X.SX32 R175, R4, R29.reuse, 0x1, P4 ;  /* 0x0000001d04af7211 */ /* 0x080fe200020f0eff */
[----:B------:R-:W-:Y:S01]  /*1420*/  IMAD.HI R9, R9, 0x2, RZ ;  /* 0x0000000209097827 */ /* 0x000fe200078e02ff */
[----:B------:R-:W-:Y:S01]  /*1430*/  LEA.HI.X.SX32 R171, R10, R29, 0x1, P2 ;  /* 0x0000001d0aab7211 */ /* 0x000fe200010f0eff */
[----:B------:R-:W-:Y:S01]  /*1440*/  USHF.R.U32.HI UR18, URZ, 0x4, UR8 ;  /* 0x000000043f127899 */ /* 0x000fe20008011608 */
[-C--:B------:R-:W-:Y:S01]  /*1450*/  LEA R176, P2, R12, R207.reuse, 0x1 ;  /* 0x000000cf0cb07211 */ /* 0x080fe200078408ff */
[C---:B------:R-:W-:Y:S01]  /*1460*/  IMAD R22, R141.reuse, 0x2, R20 ;  /* 0x000000028d167824 */ /* 0x040fe200078e0214 */
[-C--:B------:R-:W-:Y:S01]  /*1470*/  LEA R172, P3, R14, R207.reuse, 0x1 ;  /* 0x000000cf0eac7211 */ /* 0x080fe200078608ff */
[----:B------:R-:W-:Y:S01]  /*1480*/  UIADD3 UR8, UP0, UR16, 0x80, URZ ;  /* 0x0000008010087890 */ /* 0x000fe2000ff1e03f */
[----:B------:R-:W-:Y:S01]  /*1490*/  LEA R180, P4, R18, R207, 0x1 ;  /* 0x000000cf12b47211 */ /* 0x000fe200078808ff */
[C---:B------:R-:W-:Y:S01]  /*14a0*/  IMAD R6, R141.reuse, 0x2, R22 ;  /* 0x000000028d067824 */ /* 0x040fe200078e0216 */
[-C--:B------:R-:W-:Y:S01]  /*14b0*/  LEA.HI.X.SX32 R177, R12, R29.reuse, 0x1, P2 ;  /* 0x0000001d0cb17211 */ /* 0x080fe200010f0eff */
[----:B------:R-:W-:Y:S01]  /*14c0*/  USGXT.U32 UR18, UR18, 0xe ;  /* 0x0000000e1212789a */ /* 0x000fe20008000000 */
[----:B------:R-:W-:Y:S01]  /*14d0*/  LEA.HI.X.SX32 R173, R14, R29, 0x1, P3 ;  /* 0x0000001d0ead7211 */ /* 0x000fe200018f0eff */
[C---:B------:R-:W-:Y:S01]  /*14e0*/  IMAD R8, R141.reuse, 0x2, R6 ;  /* 0x000000028d087824 */ /* 0x040fe200078e0206 */
[----:B------:R-:W-:Y:S01]  /*14f0*/  LEA R178, P3, R16, R207, 0x1 ;  /* 0x000000cf10b27211 */ /* 0x000fe200078608ff */
[----:B------:R-:W-:Y:S01]  /*1500*/  ULDC UR13, c[0x0][0x238] ;  /* 0x00008e00000d7ab9 */ /* 0x000fe20000000800 */
[----:B------:R-:W-:Y:S01]  /*1510*/  LEA.HI.X.SX32 R181, R18, R29, 0x1, P4 ;  /* 0x0000001d12b57211 */ /* 0x000fe200020f0eff */
[C---:B------:R-:W-:Y:S01]  /*1520*/  IMAD R4, R141.reuse, 0x2, R8 ;  /* 0x000000028d047824 */ /* 0x040fe200078e0208 */
[----:B------:R-:W-:Y:S01]  /*1530*/  LEA R186, P4, R6, R207, 0x1 ;  /* 0x000000cf06ba7211 */ /* 0x000fe200078808ff */
[----:B------:R-:W-:Y:S01]  /*1540*/  UMOV UR19, 0x40000040 ;  /* 0x4000004000137882 */ /* 0x000fe20000000000 */
[----:B------:R-:W-:Y:S01]  /*1550*/  LEA.HI.X.SX32 R179, R16, R29, 0x1, P3 ;  /* 0x0000001d10b37211 */ /* 0x000fe200018f0eff */
[----:B------:R-:W-:Y:S01]  /*1560*/  IMAD R10, R141, 0x2, R4 ;  /* 0x000000028d0a7824 */ /* 0x000fe200078e0204 */
[----:B------:R-:W-:-:S02]  /*1570*/  LEA R184, P3, R22, R207, 0x1 ;  /* 0x000000cf16b87211 */ /* 0x000fc400078608ff */
[----:B------:R-:W-:Y:S01]  /*1580*/  LEA.HI.X.SX32 R187, R6, R29, 0x1, P4 ;  /* 0x0000001d06bb7211 */ /* 0x000fe200020f0eff */
[C---:B------:R-:W-:Y:S01]  /*1590*/  IMAD R12, R141.reuse, 0x2, R10 ;  /* 0x000000028d0c7824 */ /* 0x040fe200078e020a */
[----:B------:R-:W-:Y:S02]  /*15a0*/  LEA R182, P2, R20, R207, 0x1 ;  /* 0x000000cf14b67211 */ /* 0x000fe400078408ff */
[----:B------:R-:W-:Y:S01]  /*15b0*/  LEA.HI.X.SX32 R185, R22, R29, 0x1, P3 ;  /* 0x0000001d16b97211 */ /* 0x000fe200018f0eff */
[C---:B------:R-:W-:Y:S01]  /*15c0*/  IMAD R14, R141.reuse, 0x2, R12 ;  /* 0x000000028d0e7824 */ /* 0x040fe200078e020c */
[----:B------:R-:W-:Y:S02]  /*15d0*/  LEA R190, P3, R4, R207, 0x1 ;  /* 0x000000cf04be7211 */ /* 0x000fe400078608ff */
[----:B------:R-:W-:Y:S01]  /*15e0*/  LEA.HI.X.SX32 R183, R20, R29, 0x1, P2 ;  /* 0x0000001d14b77211 */ /* 0x000fe200010f0eff */
[----:B------:R-:W-:Y:S01]  /*15f0*/  IMAD R6, R141, 0x2, R14 ;  /* 0x000000028d067824 */ /* 0x000fe200078e020e */
[----:B------:R-:W-:-:S02]  /*1600*/  LEA R188, P2, R8, R207, 0x1 ;  /* 0x000000cf08bc7211 */ /* 0x000fc400078408ff */
[-C--:B------:R-:W-:Y:S01]  /*1610*/  LEA.HI.X.SX32 R191, R4, R29.reuse, 0x1, P3 ;  /* 0x0000001d04bf7211 */ /* 0x080fe200018f0eff */
[C---:B------:R-:W-:Y:S01]  /*1620*/  IMAD R16, R141.reuse, 0x2, R6 ;  /* 0x000000028d107824 */ /* 0x040fe200078e0206 */
[----:B------:R-:W-:Y:S02]  /*1630*/  LEA.HI.X.SX32 R189, R8, R29, 0x1, P2 ;  /* 0x0000001d08bd7211 */ /* 0x000fe400010f0eff */
[-C--:B------:R-:W-:Y:S01]  /*1640*/  LEA R196, P3, R14, R207.reuse, 0x1 ;  /* 0x000000cf0ec47211 */ /* 0x080fe200078608ff */
[C---:B------:R-:W-:Y:S01]  /*1650*/  IMAD R4, R141.reuse, 0x2, R16 ;  /* 0x000000028d047824 */ /* 0x040fe200078e0210 */
[----:B------:R-:W-:Y:S02]  /*1660*/  LEA R192, P4, R10, R207, 0x1 ;  /* 0x000000cf0ac07211 */ /* 0x000fe400078808ff */
[----:B------:R-:W-:Y:S01]  /*1670*/  LEA.HI.X.SX32 R197, R14, R29, 0x1, P3 ;  /* 0x0000001d0ec57211 */ /* 0x000fe200018f0eff */
[----:B------:R-:W-:Y:S01]  /*1680*/  IMAD R8, R141, 0x2, R4 ;  /* 0x000000028d087824 */ /* 0x000fe200078e0204 */
[----:B------:R-:W-:-:S02]  /*1690*/  LEA R202, P3, R4, R207, 0x1 ;  /* 0x000000cf04ca7211 */ /* 0x000fc400078608ff */
[----:B------:R-:W-:Y:S01]  /*16a0*/  LEA.HI.X.SX32 R193, R10, R29, 0x1, P4 ;  /* 0x0000001d0ac17211 */ /* 0x000fe200020f0eff */
[----:B------:R-:W-:Y:S01]  /*16b0*/  IMAD R5, R141, 0x2, R8 ;  /* 0x000000028d057824 */ /* 0x000fe200078e0208 */
[-C--:B------:R-:W-:Y:S02]  /*16c0*/  LEA R194, P2, R12, R207.reuse, 0x1 ;  /* 0x000000cf0cc27211 */ /* 0x080fe400078408ff */
[-C--:B------:R-:W-:Y:S02]  /*16d0*/  LEA R198, P4, R6, R207.reuse, 0x1 ;  /* 0x000000cf06c67211 */ /* 0x080fe400078808ff */
[----:B------:R-:W-:Y:S02]  /*16e0*/  LEA R206, P5, R5, R207, 0x1 ;  /* 0x000000cf05ce7211 */ /* 0x000fe400078a08ff */
[-C--:B------:R-:W-:Y:S01]  /*16f0*/  LEA.HI.X.SX32 R203, R4, R29.reuse, 0x1, P3 ;  /* 0x0000001d04cb7211 */ /* 0x080fe200018f0eff */
[----:B------:R-:W-:Y:S01]  /*1700*/  IMAD R4, R32, 0x2, R28 ;  /* 0x0000000220047824 */ /* 0x000fe200078e021c */
[----:B------:R-:W-:-:S02]  /*1710*/  LEA.HI.X.SX32 R195, R12, R29, 0x1, P2 ;  /* 0x0000001d0cc37211 */ /* 0x000fc400010f0eff */
[----:B------:R-:W-:Y:S02]  /*1720*/  LEA.HI.X.SX32 R199, R6, R29, 0x1, P4 ;  /* 0x0000001d06c77211 */ /* 0x000fe400020f0eff */
[-C--:B------:R-:W-:Y:S02]  /*1730*/  LEA R200, P2, R16, R207.reuse, 0x1 ;  /* 0x000000cf10c87211 */ /* 0x080fe400078408ff */
[----:B------:R-:W-:Y:S02]  /*1740*/  LEA R204, P4, R8, R207, 0x1 ;  /* 0x000000cf08cc7211 */ /* 0x000fe400078808ff */
[-C--:B------:R-:W-:Y:S01]  /*1750*/  LEA.HI.X.SX32 R207, R5, R29.reuse, 0x1, P5 ;  /* 0x0000001d05cf7211 */ /* 0x080fe200028f0eff */
[C---:B------:R-:W-:Y:S01]  /*1760*/  IMAD R5, R32.reuse, 0x2, R4 ;  /* 0x0000000220057824 */ /* 0x040fe200078e0204 */
[----:B------:R-:W-:Y:S01]  /*1770*/  IADD3.X R142, R9, UR9, R142, P0, P1 ;  /* 0x00000009098e7c10 */ /* 0x000fe200087e248e */
[----:B------:R-:W-:Y:S01]  /*1780*/  UIADD3.X UR9, UR5, 0x40000040, URZ, UP0, !UPT ;  /* 0x4000004005097890 */ /* 0x000fe200087fe43f */
[-C--:B------:R-:W-:Y:S01]  /*1790*/  LEA R210, P1, R7, R30.reuse, 0x1 ;  /* 0x0000001e07d27211 */ /* 0x080fe200078208ff */
[C---:B------:R-:W-:Y:S01]  /*17a0*/  IMAD R6, R32.reuse, 0x2, R5 ;  /* 0x0000000220067824 */ /* 0x040fe200078e0205 */
[----:B------:R-:W-:Y:S01]  /*17b0*/  LEA R208, P0, R11, R30, 0x1 ;  /* 0x0000001e0bd07211 */ /* 0x000fe200078008ff */
[----:B------:R-:W-:Y:S01]  /*17c0*/  UIADD3 UR10, UP0, UR18, 0x2, URZ ;  /* 0x00000002120a7890 */ /* 0x000fe2000ff1e03f */
[----:B------:R-:W-:Y:S01]  /*17d0*/  LEA.HI.X.SX32 R211, R7, R142, 0x1, P1 ;  /* 0x0000008e07d37211 */ /* 0x000fe200008f0eff */
[----:B------:R-:W-:Y:S01]  /*17e0*/  IMAD R7, R32, 0x2, R6 ;  /* 0x0000000220077824 */ /* 0x000fe200078e0206 */
[-C--:B------:R-:W-:Y:S01]  /*17f0*/  LEA.HI.X.SX32 R201, R16, R29.reuse, 0x1, P2 ;  /* 0x0000001d10c97211 */ /* 0x080fe200010f0eff */
[----:B------:R-:W-:Y:S01]  /*1800*/  UIADD3.X UR11, UR6, 0x40000040, URZ, UP0, !UPT ;  /* 0x40000040060b7890 */ /* 0x000fe200087fe43f */
[----:B------:R-:W-:Y:S01]  /*1810*/  LEA.HI.X.SX32 R205, R8, R29, 0x1, P4 ;  /* 0x0000001d08cd7211 */ /* 0x000fe200020f0eff */
[C---:B------:R-:W-:Y:S01]  /*1820*/  IMAD R8, R32.reuse, 0x2, R7 ;  /* 0x0000000220087824 */ /* 0x040fe200078e0207 */
[----:B------:R-:W-:Y:S01]  /*1830*/  LEA R212, P2, R13, R30, 0x1 ;  /* 0x0000001e0dd47211 */ /* 0x000fe200078408ff */
[----:B------:R-:W-:Y:S01]  /*1840*/  UIADD3.64 UR20, UR8, 0x80, URZ ;  /* 0x0000008008147897 */ /* 0x000fe2000fffe03f */
        /* <DEDUP_REMOVED lines=13> */
[----:B------:R-:W-:Y:S01]  /*1920*/  IMAD R12, R32, 0x2, R11 ;  /* 0x00000002200c7824 */ /* 0x000fe200078e020b */
[----:B------:R-:W-:-:S02]  /*1930*/  LEA R128, P2, R26, R30, 0x1 ;  /* 0x0000001e1a807211 */ /* 0x000fc400078408ff */
[----:B------:R-:W-:Y:S02]  /*1940*/  LEA R136, P1, R19, R30, 0x1 ;  /* 0x0000001e13887211 */ /* 0x000fe400078208ff */
[----:B------:R-:W-:Y:S02]  /*1950*/  LEA.HI.X.SX32 R139, R17, R142, 0x1, P0 ;  /* 0x0000008e118b7211 */ /* 0x000fe400000f0eff */
[----:B------:R-:W-:Y:S02]  /*1960*/  LEA R132, P0, R23, R30, 0x1 ;  /* 0x0000001e17847211 */ /* 0x000fe400078008ff */
[----:B------:R-:W-:Y:S02]  /*1970*/  LEA.HI.X.SX32 R129, R26, R142, 0x1, P2 ;  /* 0x0000008e1a817211 */ /* 0x000fe400010f0eff */
[----:B------:R-:W-:Y:S02]  /*1980*/  LEA R122, P2, R4, R30, 0x1 ;  /* 0x0000001e047a7211 */ /* 0x000fe400078408ff */
[----:B------:R-:W-:-:S02]  /*1990*/  LEA.HI.X.SX32 R137, R19, R142, 0x1, P1 ;  /* 0x0000008e13897211 */ /* 0x000fc400008f0eff */
[----:B------:R-:W-:Y:S02]  /*19a0*/  LEA R130, P1, R25, R30, 0x1 ;  /* 0x0000001e19827211 */ /* 0x000fe400078208ff */
[----:B------:R-:W-:Y:S02]  /*19b0*/  LEA.HI.X.SX32 R133, R23, R142, 0x1, P0 ;  /* 0x0000008e17857211 */ /* 0x000fe400000f0eff */
[----:B------:R-:W-:Y:S02]  /*19c0*/  LEA R126, P0, R27, R30, 0x1 ;  /* 0x0000001e1b7e7211 */ /* 0x000fe400078008ff */
[-C--:B------:R-:W-:Y:S01]  /*19d0*/  LEA.HI.X.SX32 R123, R4, R142.reuse, 0x1, P2 ;  /* 0x0000008e047b7211 */ /* 0x080fe200010f0eff */
[----:B------:R-:W-:Y:S01]  /*19e0*/  IMAD R4, R32, 0x2, R12 ;  /* 0x0000000220047824 */ /* 0x000fe200078e020c */
[----:B------:R-:W-:Y:S02]  /*19f0*/  LEA.HI.X.SX32 R131, R25, R142, 0x1, P1 ;  /* 0x0000008e19837211 */ /* 0x000fe400008f0eff */
[----:B------:R-:W-:Y:S01]  /*1a00*/  LEA R124, P1, R28, R30, 0x1 ;  /* 0x0000001e1c7c7211 */ /* 0x000fe200078208ff */
[----:B------:R-:W-:Y:S01]  /*1a10*/  IMAD R13, R32, 0x2, R4 ;  /* 0x00000002200d7824 */ /* 0x000fe200078e0204 */
[----:B------:R-:W-:-:S02]  /*1a20*/  LEA.HI.X.SX32 R127, R27, R142, 0x1, P0 ;  /* 0x0000008e1b7f7211 */ /* 0x000fc400000f0eff */
[C---:B------:R-:W-:Y:S02]  /*1a30*/  LEA R120, P0, R5.reuse, R30, 0x1 ;  /* 0x0000001e05787211 */ /* 0x040fe400078008ff */
[----:B------:R-:W-:Y:S02]  /*1a40*/  LEA.HI.X.SX32 R125, R28, R142, 0x1, P1 ;  /* 0x0000008e1c7d7211 */ /* 0x000fe400008f0eff */
[----:B------:R-:W-:Y:S02]  /*1a50*/  LEA R118, P1, R6, R30, 0x1 ;  /* 0x0000001e06767211 */ /* 0x000fe400078208ff */
[----:B------:R-:W-:Y:S01]  /*1a60*/  LEA.HI.X.SX32 R121, R5, R142, 0x1, P0 ;  /* 0x0000008e05797211 */ /* 0x000fe200000f0eff */
[----:B------:R-:W-:Y:S01]  /*1a70*/  IMAD R5, R32, 0x2, R13 ;  /* 0x0000000220057824 */ /* 0x000fe200078e020d */
[C---:B------:R-:W-:Y:S02]  /*1a80*/  LEA R116, P2, R7.reuse, R30, 0x1 ;  /* 0x0000001e07747211 */ /* 0x040fe400078408ff */
[-C--:B------:R-:W-:Y:S01]  /*1a90*/  LEA.HI.X.SX32 R119, R6, R142.reuse, 0x1, P1 ;  /* 0x0000008e06777211 */ /* 0x080fe200008f0eff */
[----:B------:R-:W-:Y:S01]  /*1aa0*/  IMAD R6, R32, 0x2, R5 ;  /* 0x0000000220067824 */ /* 0x000fe200078e0205 */
[----:B------:R-:W-:-:S02]  /*1ab0*/  LEA.HI.X.SX32 R117, R7, R142, 0x1, P2 ;  /* 0x0000008e07757211 */ /* 0x000fc400010f0eff */
[-C--:B------:R-:W-:Y:S01]  /*1ac0*/  LEA R110, P2, R10, R30.reuse, 0x1 ;  /* 0x0000001e0a6e7211 */ /* 0x080fe200078408ff */
[----:B------:R-:W-:Y:S01]  /*1ad0*/  IMAD R7, R32, 0x2, R6 ;  /* 0x0000000220077824 */ /* 0x000fe200078e0206 */
[-C--:B------:R-:W-:Y:S02]  /*1ae0*/  LEA R114, P0, R8, R30.reuse, 0x1 ;  /* 0x0000001e08727211 */ /* 0x080fe400078008ff */
[----:B------:R-:W-:Y:S02]  /*1af0*/  LEA R112, P1, R9, R30, 0x1 ;  /* 0x0000001e09707211 */ /* 0x000fe400078208ff */
[-C--:B------:R-:W-:Y:S02]  /*1b00*/  LEA.HI.X.SX32 R111, R10, R142.reuse, 0x1, P2 ;  /* 0x0000008e0a6f7211 */ /* 0x080fe400010f0eff */
[----:B------:R-:W-:Y:S01]  /*1b10*/  LEA.HI.X.SX32 R115, R8, R142, 0x1, P0 ;  /* 0x0000008e08737211 */ /* 0x000fe200000f0eff */
[----:B------:R-:W-:Y:S01]  /*1b20*/  IMAD R8, R32, 0x2, R7 ;  /* 0x0000000220087824 */ /* 0x000fe200078e0207 */
[----:B------:R-:W-:-:S02]  /*1b30*/  LEA R104, P2, R4, R30, 0x1 ;  /* 0x0000001e04687211 */ /* 0x000fc400078408ff */
[----:B------:R-:W-:Y:S02]  /*1b40*/  LEA.HI.X.SX32 R113, R9, R142, 0x1, P1 ;  /* 0x0000008e09717211 */ /* 0x000fe400008f0eff */
[----:B------:R-:W-:Y:S02]  /*1b50*/  LEA R106, P1, R12, R30, 0x1 ;  /* 0x0000001e0c6a7211 */ /* 0x000fe400078208ff */
[-C--:B------:R-:W-:Y:S01]  /*1b60*/  LEA.HI.X.SX32 R105, R4, R142.reuse, 0x1, P2 ;  /* 0x0000008e04697211 */ /* 0x080fe200010f0eff */
[----:B------:R-:W-:Y:S01]  /*1b70*/  IMAD R4, R32, 0x2, R8 ;  /* 0x0000000220047824 */ /* 0x000fe200078e0208 */
[----:B------:R-:W-:Y:S02]  /*1b80*/  LEA.HI.X.SX32 R107, R12, R142, 0x1, P1 ;  /* 0x0000008e0c6b7211 */ /* 0x000fe400008f0eff */
[-C--:B------:R-:W-:Y:S01]  /*1b90*/  LEA R100, P1, R5, R30.reuse, 0x1 ;  /* 0x0000001e05647211 */ /* 0x080fe200078208ff */
[----:B------:R-:W-:Y:S01]  /*1ba0*/  IMAD R9, R32, 0x2, R4 ;  /* 0x0000000220097824 */ /* 0x000fe200078e0204 */
[----:B------:R-:W-:-:S02]  /*1bb0*/  LEA R108, P0, R11, R30, 0x1 ;  /* 0x0000001e0b6c7211 */ /* 0x000fc400078008ff */
[----:B------:R-:W-:Y:S02]  /*1bc0*/  LEA R98, P2, R6, R30, 0x1 ;  /* 0x0000001e06627211 */ /* 0x000fe400078408ff */
[-C--:B------:R-:W-:Y:S01]  /*1bd0*/  LEA.HI.X.SX32 R101, R5, R142.reuse, 0x1, P1 ;  /* 0x0000008e05657211 */ /* 0x080fe200008f0eff */
[----:B------:R-:W-:Y:S01]  /*1be0*/  IMAD R5, R32, 0x2, R9 ;  /* 0x0000000220057824 */ /* 0x000fe200078e0209 */
[-C--:B------:R-:W-:Y:S02]  /*1bf0*/  LEA.HI.X.SX32 R109, R11, R142.reuse, 0x1, P0 ;  /* 0x0000008e0b6d7211 */ /* 0x080fe400000f0eff */
[----:B------:R-:W-:Y:S01]  /*1c00*/  LEA.HI.X.SX32 R99, R6, R142, 0x1, P2 ;  /* 0x0000008e06637211 */ /* 0x000fe200010f0eff */
[----:B------:R-:W-:Y:S01]  /*1c10*/  IMAD R6, R32, 0x2, R5 ;  /* 0x0000000220067824 */ /* 0x000fe200078e0205 */
[-C--:B------:R-:W-:Y:S02]  /*1c20*/  LEA R102, P0, R13, R30.reuse, 0x1 ;  /* 0x0000001e0d667211 */ /* 0x080fe400078008ff */
[----:B------:R-:W-:-:S02]  /*1c30*/  LEA R92, P2, R4, R30, 0x1 ;  /* 0x0000001e045c7211 */ /* 0x000fc400078408ff */
[-C--:B------:R-:W-:Y:S02]  /*1c40*/  LEA.HI.X.SX32 R103, R13, R142.reuse, 0x1, P0 ;  /* 0x0000008e0d677211 */ /* 0x080fe400000f0eff */
[----:B------:R-:W-:Y:S01]  /*1c50*/  LEA.HI.X.SX32 R93, R4, R142, 0x1, P2 ;  /* 0x0000008e045d7211 */ /* 0x000fe200010f0eff */
[----:B------:R-:W-:Y:S01]  /*1c60*/  IMAD R4, R32, 0x2, R6 ;  /* 0x0000000220047824 */ /* 0x000fe200078e0206 */
[CC--:B------:R-:W-:Y:S02]  /*1c70*/  LEA R96, P0, R7.reuse, R30.reuse, 0x1 ;  /* 0x0000001e07607211 */ /* 0x0c0fe400078008ff */
[C---:B------:R-:W-:Y:S02]  /*1c80*/  LEA R94, P1, R8.reuse, R30, 0x1 ;  /* 0x0000001e085e7211 */ /* 0x040fe400078208ff */
[-C--:B------:R-:W-:Y:S01]  /*1c90*/  LEA.HI.X.SX32 R97, R7, R142.reuse, 0x1, P0 ;  /* 0x0000008e07617211 */ /* 0x080fe200000f0eff */
[----:B------:R-:W-:Y:S01]  /*1ca0*/  IMAD.MOV.U32 R7, RZ, RZ, 0x3f800000 ;  /* 0x3f800000ff077424 */ /* 0x000fe200078e00ff */
[----:B------:R-:W-:Y:S01]  /*1cb0*/  LEA.HI.X.SX32 R95, R8, R142, 0x1, P1 ;  /* 0x0000008e085f7211 */ /* 0x000fe200008f0eff */
[----:B------:R-:W-:Y:S01]  /*1cc0*/  IMAD.MOV.U32 R8, RZ, RZ, 0x3f800000 ;  /* 0x3f800000ff087424 */ /* 0x000fe200078e00ff */
[----:B------:R-:W-:-:S02]  /*1cd0*/  LEA R90, P0, R9, R30, 0x1 ;  /* 0x0000001e095a7211 */ /* 0x000fc400078008ff */
[-C--:B------:R-:W-:Y:S02]  /*1ce0*/  LEA R88, P1, R5, R30.reuse, 0x1 ;  /* 0x0000001e05587211 */ /* 0x080fe400078208ff */
[-C--:B------:R-:W-:Y:S02]  /*1cf0*/  LEA R22, P2, R6, R30.reuse, 0x1 ;  /* 0x0000001e06167211 */ /* 0x080fe400078408ff */
[----:B------:R-:W-:Y:S02]  /*1d00*/  LEA R20, P3, R4, R30, 0x1 ;  /* 0x0000001e04147211 */ /* 0x000fe400078608ff */
[-C--:B------:R-:W-:Y:S01]  /*1d10*/  LEA.HI.X.SX32 R91, R9, R142.reuse, 0x1, P0 ;  /* 0x0000008e095b7211 */ /* 0x080fe200000f0eff */
[----:B------:R-:W-:Y:S01]  /*1d20*/  IMAD.MOV.U32 R9, RZ, RZ, -0x800000 ;  /* 0xff800000ff097424 */ /* 0x000fe200078e00ff */
[-C--:B------:R-:W-:Y:S01]  /*1d30*/  LEA.HI.X.SX32 R89, R5, R142.reuse, 0x1, P1 ;  /* 0x0000008e05597211 */ /* 0x080fe200008f0eff */
[----:B------:R-:W-:Y:S01]  /*1d40*/  IMAD.MOV.U32 R5, RZ, RZ, -0x800000 ;  /* 0xff800000ff057424 */ /* 0x000fe200078e00ff */
[-C--:B------:R-:W-:Y:S01]  /*1d50*/  LEA.HI.X.SX32 R23, R6, R142.reuse, 0x1, P2 ;  /* 0x0000008e06177211 */ /* 0x080fe200010f0eff */
[----:B------:R-:W-:Y:S01]  /*1d60*/  IMAD.MOV.U32 R6, RZ, RZ, RZ ;  /* 0x000000ffff067224 */ /* 0x000fe200078e00ff */
[----:B------:R-:W-:Y:S01]  /*1d70*/  LEA.HI.X.SX32 R21, R4, R142, 0x1, P3 ;  /* 0x0000008e04157211 */ /* 0x000fe200018f0eff */
[----:B------:R-:W-:-:S07]  /*1d80*/  IMAD.MOV.U32 R4, RZ, RZ, RZ ;  /* 0x000000ffff047224 */ /* 0x000fce00078e00ff */
.L_x_1:
[----:B------:R-:W-:-:S04]  /*1d90*/  IMAD.WIDE R16, R6, 0x2, R144 ;  /* 0x0000000206107825 */ /* 0x000fc800078e0290 */
[C---:B------:R-:W-:Y:S01]  /*1da0*/  IMAD.WIDE R18, R6.reuse, 0x2, R146 ;  /* 0x0000000206127825 */ /* 0x040fe200078e0292 */
[----:B------:R0:W2:Y:S03]  /*1db0*/  LDG.E.U16 R10, desc[UR14][R16.64] ;  /* 0x0000000e100a7981 */ /* 0x0000a6000c1e1500 */
[C---:B------:R-:W-:Y:S01]  /*1dc0*/  IMAD.WIDE R26, R6.reuse, 0x2, R148 ;  /* 0x00000002061a7825 */ /* 0x040fe200078e0294 */
[----:B------:R1:W3:Y:S03]  /*1dd0*/  LDG.E.U16 R11, desc[UR14][R18.64] ;  /* 0x0000000e120b7981 */ /* 0x0002e6000c1e1500 */
[C---:B------:R-:W-:Y:S01]  /*1de0*/  IMAD.WIDE R32, R6.reuse, 0x2, R154 ;  /* 0x0000000206207825 */ /* 0x040fe200078e029a */
[----:B------:R-:W4:Y:S03]  /*1df0*/  LDG.E.U16 R12, desc[UR14][R26.64] ;  /* 0x0000000e1a0c7981 */ /* 0x000f26000c1e1500 */
[C---:B------:R-:W-:Y:S01]  /*1e00*/  IMAD.WIDE R38, R6.reuse, 0x2, R164 ;  /* 0x0000000206267825 */ /* 0x040fe200078e02a4 */
[----:B------:R5:W4:Y:S03]  /*1e10*/  LDG.E.U16 R15, desc[UR14][R32.64] ;  /* 0x0000000e200f7981 */ /* 0x000b26000c1e1500 */
[C---:B------:R-:W-:Y:S01]  /*1e20*/  IMAD.WIDE R28, R6.reuse, 0x2, R150 ;  /* 0x00000002061c7825 */ /* 0x040fe200078e0296 */
[----:B------:R5:W4:Y:S03]  /*1e30*/  LDG.E.U16 R27, desc[UR14][R38.64] ;  /* 0x0000000e261b7981 */ /* 0x000b26000c1e1500 */
[C---:B------:R-:W-:Y:S01]  /*1e40*/  IMAD.WIDE R34, R6.reuse, 0x2, R156 ;  /* 0x0000000206227825 */ /* 0x040fe200078e029c */
[----:B------:R5:W4:Y:S03]  /*1e50*/  LDG.E.U16 R13, desc[UR14][R28.64] ;  /* 0x0000000e1c0d7981 */ /* 0x000b26000c1e1500 */
[C---:B0-----:R-:W-:Y:S01]  /*1e60*/  IMAD.WIDE R16, R6.reuse, 0x2, R158 ;  /* 0x0000000206107825 */ /* 0x041fe200078e029e */
[----:B------:R0:W4:Y:S03]  /*1e70*/  LDG.E.U16 R24, desc[UR14][R34.64] ;  /* 0x0000000e22187981 */ /* 0x000126000c1e1500 */
[C---:B-1----:R-:W-:Y:S01]  /*1e80*/  IMAD.WIDE R18, R6.reuse, 0x2, R160 ;  /* 0x0000000206127825 */ /* 0x042fe200078e02a0 */
[----:B------:R1:W4:Y:S03]  /*1e90*/  LDG.E.U16 R140, desc[UR14][R16.64] ;  /* 0x0000000e108c7981 */ /* 0x000326000c1e1500 */
[C---:B------:R-:W-:Y:S01]  /*1ea0*/  IMAD.WIDE R30, R6.reuse, 0x2, R152 ;  /* 0x00000002061e7825 */ /* 0x040fe200078e0298 */
[----:B------:R1:W3:Y:S03]  /*1eb0*/  LDG.E.U16 R25, desc[UR14][R18.64] ;  /* 0x0000000e12197981 */ /* 0x0002e6000c1e1500 */
[C---:B------:R-:W-:Y:S01]  /*1ec0*/  IMAD.WIDE R36, R6.reuse, 0x2, R162 ;  /* 0x0000000206247825 */ /* 0x040fe200078e02a2 */
[----:B------:R1:W4:Y:S03]  /*1ed0*/  LDG.E.U16 R14, desc[UR14][R30.64] ;  /* 0x0000000e1e0e7981 */ /* 0x000326000c1e1500 */
[C---:B------:R-:W-:Y:S01]  /*1ee0*/  IMAD.WIDE R40, R6.reuse, 0x2, R166 ;  /* 0x0000000206287825 */ /* 0x040fe200078e02a6 */
[----:B------:R1:W4:Y:S03]  /*1ef0*/  LDG.E.U16 R26, desc[UR14][R36.64] ;  /* 0x0000000e241a7981 */ /* 0x000326000c1e1500 */
[C---:B-----5:R-:W-:Y:S01]  /*1f00*/  IMAD.WIDE R32, R6.reuse, 0x2, R172 ;  /* 0x0000000206207825 */ /* 0x060fe200078e02ac */
[----:B------:R5:W4:Y:S03]  /*1f10*/  LDG.E.U16 R142, desc[UR14][R40.64] ;  /* 0x0000000e288e7981 */ /* 0x000b26000c1e1500 */
[C---:B------:R-:W-:Y:S01]  /*1f20*/  IMAD.WIDE R42, R6.reuse, 0x2, R178 ;  /* 0x00000002062a7825 */ /* 0x040fe200078e02b2 */
[----:B------:R5:W4:Y:S03]  /*1f30*/  LDG.E.U16 R52, desc[UR14][R32.64] ;  /* 0x0000000e20347981 */ /* 0x000b26000c1e1500 */
[C---:B------:R-:W-:Y:S01]  /*1f40*/  IMAD.WIDE R38, R6.reuse, 0x2, R192 ;  /* 0x0000000206267825 */ /* 0x040fe200078e02c0 */
[----:B------:R5:W4:Y:S03]  /*1f50*/  LDG.E.U16 R54, desc[UR14][R42.64] ;  /* 0x0000000e2a367981 */ /* 0x000b26000c1e1500 */
[----:B------:R-:W-:-:S02]  /*1f60*/  IMAD.WIDE R44, R6, 0x2, R200 ;  /* 0x00000002062c7825 */ /* 0x000fc400078e02c8 */
[----:B------:R-:W4:Y:S02]  /*1f70*/  LDG.E.U16 R38, desc[UR14][R38.64] ;  /* 0x0000000e26267981 */ /* 0x000f24000c1e1500 */
[C---:B------:R-:W-:Y:S02]  /*1f80*/  IMAD.WIDE R28, R6.reuse, 0x2, R168 ;  /* 0x00000002061c7825 */ /* 0x040fe400078e02a8 */
[----:B------:R-:W4:Y:S02]  /*1f90*/  LDG.E.U16 R44, desc[UR14][R44.64] ;  /* 0x0000000e2c2c7981 */ /* 0x000f24000c1e1500 */
[C---:B0-----:R-:W-:Y:S02]  /*1fa0*/  IMAD.WIDE R34, R6.reuse, 0x2, R176 ;  /* 0x0000000206227825 */ /* 0x041fe400078e02b0 */
[----:B------:R-:W4:Y:S02]  /*1fb0*/  LDG.E.U16 R50, desc[UR14][R28.64] ;  /* 0x0000000e1c327981 */ /* 0x000f24000c1e1500 */
[----:B-1----:R-:W-:-:S02]  /*1fc0*/  IMAD.WIDE R16, R6, 0x2, R180 ;  /* 0x0000000206107825 */ /* 0x002fc400078e02b4 */
[----:B------:R-:W4:Y:S02]  /*1fd0*/  LDG.E.U16 R53, desc[UR14][R34.64] ;  /* 0x0000000e22357981 */ /* 0x000f24000c1e1500 */
[C---:B------:R-:W-:Y:S02]  /*1fe0*/  IMAD.WIDE R18, R6.reuse, 0x2, R184 ;  /* 0x0000000206127825 */ /* 0x040fe400078e02b8 */
[----:B------:R-:W4:Y:S02]  /*1ff0*/  LDG.E.U16 R55, desc[UR14][R16.64] ;  /* 0x0000000e10377981 */ /* 0x000f24000c1e1500 */
[C---:B------:R-:W-:Y:S02]  /*2000*/  IMAD.WIDE R30, R6.reuse, 0x2, R170 ;  /* 0x00000002061e7825 */ /* 0x040fe400078e02aa */
[----:B------:R0:W4:Y:S02]  /*2010*/  LDG.E.U16 R218, desc[UR14][R18.64] ;  /* 0x0000000e12da7981 */ /* 0x000124000c1e1500 */
[----:B------:R-:W-:-:S02]  /*2020*/  IMAD.WIDE R36, R6, 0x2, R186 ;  /* 0x0000000206247825 */ /* 0x000fc400078e02ba */
[----:B------:R1:W4:Y:S02]  /*2030*/  LDG.E.U16 R51, desc[UR14][R30.64] ;  /* 0x0000000e1e337981 */ /* 0x000324000c1e1500 */
[C---:B-----5:R-:W-:Y:S02]  /*2040*/  IMAD.WIDE R40, R6.reuse, 0x2, R194 ;  /* 0x0000000206287825 */ /* 0x060fe400078e02c2 */
[----:B------:R-:W5:Y:S02]  /*2050*/  LDG.E.U16 R36, desc[UR14][R36.64] ;  /* 0x0000000e24247981 */ /* 0x000f64000c1e1500 */
[C---:B------:R-:W-:Y:S02]  /*2060*/  IMAD.WIDE R46, R6.reuse, 0x2, R202 ;  /* 0x00000002062e7825 */ /* 0x040fe400078e02ca */
[----:B------:R-:W5:Y:S02]  /*2070*/  LDG.E.U16 R40, desc[UR14][R40.64] ;  /* 0x0000000e28287981 */ /* 0x000f64000c1e1500 */
[----:B------:R-:W-:-:S02]  /*2080*/  IMAD.WIDE R32, R6, 0x2, R188 ;  /* 0x0000000206207825 */ /* 0x000fc400078e02bc */
[----:B------:R-:W5:Y:S02]  /*2090*/  LDG.E.U16 R46, desc[UR14][R46.64] ;  /* 0x0000000e2e2e7981 */ /* 0x000f64000c1e1500 */
[C---:B------:R-:W-:Y:S02]  /*20a0*/  IMAD.WIDE R42, R6.reuse, 0x2, R196 ;  /* 0x00000002062a7825 */ /* 0x040fe400078e02c4 */
[----:B------:R1:W5:Y:S02]  /*20b0*/  LDG.E.U16 R32, desc[UR14][R32.64] ;  /* 0x0000000e20207981 */ /* 0x000364000c1e1500 */
[C---:B------:R-:W-:Y:S02]  /*20c0*/  IMAD.WIDE R48, R6.reuse, 0x2, R204 ;  /* 0x0000000206307825 */ /* 0x040fe400078e02cc */
[----:B------:R-:W5:Y:S02]  /*20d0*/  LDG.E.U16 R42, desc[UR14][R42.64] ;  /* 0x0000000e2a2a7981 */ /* 0x000f64000c1e1500 */
[----:B0-----:R-:W-:-:S02]  /*20e0*/  IMAD.WIDE R18, R6, 0x2, R198 ;  /* 0x0000000206127825 */ /* 0x001fc400078e02c6 */
[----:B------:R-:W5:Y:S02]  /*20f0*/  LDG.E.U16 R48, desc[UR14][R48.64] ;  /* 0x0000000e30307981 */ /* 0x000f64000c1e1500 */
[C---:B------:R-:W-:Y:S02]  /*2100*/  IMAD.WIDE R16, R6.reuse, 0x2, R206 ;  /* 0x0000000206107825 */ /* 0x040fe400078e02ce */
[----:B------:R0:W5:Y:S02]  /*2110*/  LDG.E.U16 R18, desc[UR14][R18.64] ;  /* 0x0000000e12127981 */ /* 0x000164000c1e1500 */
[C---:B------:R-:W-:Y:S02]  /*2120*/  IMAD.WIDE R28, R6.reuse, 0x2, R174 ;  /* 0x00000002061c7825 */ /* 0x040fe400078e02ae */
[----:B------:R0:W5:Y:S02]  /*2130*/  LDG.E.U16 R16, desc[UR14][R16.64] ;  /* 0x0000000e10107981 */ /* 0x000164000c1e1500 */
[----:B-1----:R-:W-:-:S02]  /*2140*/  IMAD.WIDE R30, R6, 0x2, R182 ;  /* 0x00000002061e7825 */ /* 0x002fc400078e02b6 */
[----:B------:R-:W5:Y:S02]  /*2150*/  LDG.E.U16 R216, desc[UR14][R28.64] ;  /* 0x0000000e1cd87981 */ /* 0x000f64000c1e1500 */
[----:B------:R-:W-:Y:S02]  /*2160*/  IMAD.WIDE R34, R6, 0x2, R190 ;  /* 0x0000000206227825 */ /* 0x000fe400078e02be */
[----:B------:R-:W5:Y:S04]  /*2170*/  LDG.E.U16 R217, desc[UR14][R30.64] ;  /* 0x0000000e1ed97981 */ /* 0x000f68000c1e1500 */
[----:B------:R-:W5:Y:S01]  /*2180*/  LDG.E.U16 R219, desc[UR14][R34.64] ;  /* 0x0000000e22db7981 */ /* 0x000f62000c1e1500 */
[----:B------:R-:W1:Y:S02]  /*2190*/  S2R R220, SR_TID.X ;  /* 0x0000000000dc7919 */ /* 0x000e640000002100 */
[----:B-1----:R-:W-:-:S02]  /*21a0*/  LOP3.LUT R33, R220, 0x3f, RZ, 0xc0, !PT ;  /* 0x0000003fdc217812 */ /* 0x002fc400078ec0ff */
[----:B------:R-:W-:-:S03]  /*21b0*/  SHF.R.S32.HI R37, RZ, 0x6, R220 ;  /* 0x00000006ff257819 */ /* 0x000fc600000114dc */
[----:B------:R-:W-:Y:S01]  /*21c0*/  IMAD.SHL.U32 R222, R33, 0x2, RZ ;  /* 0x0000000221de7824 */ /* 0x000fe200078e00ff */
[----:B------:R-:W-:-:S04]  /*21d0*/  SGXT R37, R37, 0x1 ;  /* 0x000000012525781a */ /* 0x000fc80000000200 */
[----:B------:R-:W-:Y:S01]  /*21e0*/  LOP3.LUT R37, R222, 0x90, R37, 0x78, !PT ;  /* 0x00000090de257812 */ /* 0x000fe200078e7825 */
[----:B------:R-:W-:Y:S03]  /*21f0*/  BAR.SYNC.DEFER_BLOCKING 0x0 ;  /* 0x0000000000007b1d */ /* 0x000fe60000010000 */
[C---:B0-----:R-:W-:Y:S02]  /*2200*/  LOP3.LUT R19, R37.reuse, 0x20, RZ, 0x3c, !PT ;  /* 0x0000002025137812 */ /* 0x041fe400078e3cff */
[C---:B------:R-:W-:Y:S01]  /*2210*/  LOP3.LUT R17, R37.reuse, 0x40, RZ, 0x3c, !PT ;  /* 0x0000004025117812 */ /* 0x040fe200078e3cff */
[----:B------:R-:W-:Y:S01]  /*2220*/  UMOV UR17, 0x40000040 ;  /* 0x4000004000117882 */ /* 0x000fe20000000000 */
[----:B--2---:R-:W-:Y:S04]  /*2230*/  STS.U16 [R37+UR12+0x2000], R10 ;  /* 0x0020000a25007988 */ /* 0x004fe8000800040c */
[----:B---3--:R-:W-:Y:S04]  /*2240*/  STS.U16 [R37+UR12+0x2800], R25 ;  /* 0x0028001925007988 */ /* 0x008fe8000800040c */
[----:B----4-:R-:W-:Y:S04]  /*2250*/  STS.U16 [R37+UR12+0x2400], R14 ;  /* 0x0024000e25007988 */ /* 0x010fe8000800040c */
[----:B------:R-:W-:Y:S04]  /*2260*/  STS.U16 [R37+UR12+0x3800], R38 ;  /* 0x0038002625007988 */ /* 0x000fe8000800040c */
[----:B------:R-:W-:Y:S04]  /*2270*/  STS.U16 [R37+UR12+0x3c00], R44 ;  /* 0x003c002c25007988 */ /* 0x000fe8000800040c */
        /* <DEDUP_REMOVED lines=9> */
[----:B-----5:R-:W-:Y:S04]  /*2310*/  STS.U16 [R19+UR12+0x3500], R36 ;  /* 0x0035002413007988 */ /* 0x020fe8000800040c */
        /* <DEDUP_REMOVED lines=9> */
[----:B------:R0:W-:Y:S04]  /*23b0*/  STS.U16 [R17+UR12+0x3e00], R48 ;  /* 0x003e003011007988 */ /* 0x0001e8000800040c */
[----:B------:R-:W-:Y:S04]  /*23c0*/  STS.U16 [R11+UR12+0x2300], R13 ;  /* 0x0023000d0b007988 */ /* 0x000fe8000800040c */
[----:B------:R-:W-:Y:S04]  /*23d0*/  STS.U16 [R11+UR12+0x2700], R140 ;  /* 0x0027008c0b007988 */ /* 0x000fe8000800040c */
[----:B------:R-:W-:Y:S04]  /*23e0*/  STS.U16 [R11+UR12+0x2b00], R142 ;  /* 0x002b008e0b007988 */ /* 0x000fe8000800040c */
[----:B------:R-:W-:Y:S04]  /*23f0*/  STS.U16 [R11+UR12+0x2f00], R216 ;  /* 0x002f00d80b007988 */ /* 0x000fe8000800040c */
[----:B------:R-:W-:Y:S04]  /*2400*/  STS.U16 [R11+UR12+0x3300], R217 ;  /* 0x003300d90b007988 */ /* 0x000fe8000800040c */
[----:B------:R-:W-:Y:S04]  /*2410*/  STS.U16 [R11+UR12+0x3700], R219 ;  /* 0x003700db0b007988 */ /* 0x000fe8000800040c */
[----:B------:R1:W-:Y:S04]  /*2420*/  STS.U16 [R11+UR12+0x3b00], R18 ;  /* 0x003b00120b007988 */ /* 0x0003e8000800040c */
[----:B------:R2:W-:Y:S01]  /*2430*/  STS.U16 [R11+UR12+0x3f00], R16 ;  /* 0x003f00100b007988 */ /* 0x0005e2000800040c */
[----:B------:R3:W-:Y:S06]  /*2440*/  MEMBAR.ALL.CTA ;  /* 0x0000000000007992 */ /* 0x0007ec0000008000 */
[----:B---3--:R-:W3:Y:S02]  /*2450*/  FENCE.VIEW.ASYNC.S ;  /* 0x00000000000073c6 */ /* 0x008ee40000000000 */
[----:B---3--:R-:W-:Y:S06]  /*2460*/  BAR.SYNC.DEFER_BLOCKING 0x0 ;  /* 0x0000000000007b1d */ /* 0x008fec0000010000 */
[----:B0-----:R-:W-:-:S06]  /*2470*/  WARPGROUP.ARRIVE ;  /* 0x00000000000079c5 */ /* 0x001fcc0000000000 */
[----:B------:R-:W-:Y:S04]  /*2480*/  HGMMA.64x64x16.F32.BF16 R24, gdesc[UR16].tnspA, RZ, !UPT ;  /* 0x20e00000101879f0 */ /* 0x000fe8000c7018ff */
[----:B------:R-:W-:Y:S04]  /*2490*/  HGMMA.64x64x16.F32.BF16 R24, gdesc[UR8].tnspA, R24 ;  /* 0x20e00000081879f0 */ /* 0x000fe80008701818 */
[----:B------:R-:W-:Y:S01]  /*24a0*/  HGMMA.64x64x16.F32.BF16 R24, gdesc[UR20].tnspA, R24 ;  /* 0x20e00000141879f0 */ /* 0x000fe20008701818 */
[----:B------:R-:W-:-:S05]  /*24b0*/  IMAD.SHL.U32 R220, R220, 0x2, RZ ;  /* 0x00000002dcdc7824 */ /* 0x000fca00078e00ff */
[----:B------:R-:W-:-:S04]  /*24c0*/  LOP3.LUT R220, R220, 0x6, RZ, 0xc0, !PT ;  /* 0x00000006dcdc7812 */ /* 0x000fc800078ec0ff */
[----:B------:R-:W-:Y:S02]  /*24d0*/  IADD3 R220, P1, R220, UR4, RZ ;  /* 0x00000004dcdc7c10 */ /* 0x000fe4000ff3e0ff */
[----:B------:R-:W-:Y:S02]  /*24e0*/  LOP3.LUT R225, R3, 0x8, RZ, 0xfc, !PT ;  /* 0x0000000803e17812 */ /* 0x000fe400078efcff */
[C---:B------:R-:W-:Y:S02]  /*24f0*/  IADD3 R10, P2, R220.reuse, 0x8, RZ ;  /* 0x00000008dc0a7810 */ /* 0x040fe40007f5e0ff */
[----:B------:R-:W-:Y:S01]  /*2500*/  IADD3 R12, P0, R220, 0x9, RZ ;  /* 0x00000009dc0c7810 */ /* 0x000fe20007f1e0ff */
[----:B------:R-:W-:Y:S01]  /*2510*/  HGMMA.64x64x16.F32.BF16 R24, gdesc[UR24].tnspA, R24, gsb0 ;  /* 0x20e00000181879f0 */ /* 0x000fe20008001818 */
[-C--:B------:R-:W-:Y:S01]  /*2520*/  ISETP.GT.U32.AND P4, PT, R10, R3.reuse, PT ;  /* 0x000000030a00720c */ /* 0x080fe20003f84070 */
[----:B------:R-:W-:Y:S01]  /*2530*/  IMAD.X R10, RZ, RZ, UR5, P1 ;  /* 0x00000005ff0a7e24 */ /* 0x000fe200088e06ff */
[----:B------:R-:W-:-:S02]  /*2540*/  ISETP.GT.U32.AND P1, PT, R12, R3, PT ;  /* 0x000000030c00720c */ /* 0x000fc40003f24070 */
[----:B------:R-:W-:Y:S02]  /*2550*/  ISETP.GT.U32.AND P5, PT, R12, R225, PT ;  /* 0x000000e10c00720c */ /* 0x000fe40003fa4070 */
[C---:B------:R-:W-:Y:S02]  /*2560*/  IADD3 R12, P6, R220.reuse, 0x10, RZ ;  /* 0x00000010dc0c7810 */ /* 0x040fe40007fde0ff */
[----:B-1----:R-:W-:Y:S01]  /*2570*/  IADD3 R18, P3, R220, 0x11, RZ ;  /* 0x00000011dc127810 */ /* 0x002fe20007f7e0ff */
[--C-:B------:R-:W-:Y:S01]  /*2580*/  IMAD.X R13, RZ, RZ, R10.reuse, P0 ;  /* 0x000000ffff0d7224 */ /* 0x100fe200000e060a */
[C---:B------:R-:W-:Y:S01]  /*2590*/  ISETP.GT.U32.AND P0, PT, R12.reuse, R3, PT ;  /* 0x000000030c00720c */ /* 0x040fe20003f04070 */
[--C-:B------:R-:W-:Y:S01]  /*25a0*/  IMAD.X R14, RZ, RZ, R10.reuse, P6 ;  /* 0x000000ffff0e7224 */ /* 0x100fe200030e060a */
[----:B------:R-:W-:Y:S01]  /*25b0*/  ISETP.GT.U32.AND P6, PT, R12, R225, PT ;  /* 0x000000e10c00720c */ /* 0x000fe20003fc4070 */
[--C-:B--2---:R-:W-:Y:S01]  /*25c0*/  IMAD.X R16, RZ, RZ, R10.reuse, P2 ;  /* 0x000000ffff107224 */ /* 0x104fe200010e060a */
[C---:B------:R-:W-:Y:S01]  /*25d0*/  IADD3 R226, P2, R220.reuse, 0x18, RZ ;  /* 0x00000018dce27810 */ /* 0x040fe20007f5e0ff */
[----:B------:R-:W-:Y:S01]  /*25e0*/  IMAD.X R12, RZ, RZ, R10, P3 ;  /* 0x000000ffff0c7224 */ /* 0x000fe200018e060a */
[----:B------:R-:W-:-:S03]  /*25f0*/  ISETP.GE.U32.AND P3, PT, R220, R3, PT ;  /* 0x00000003dc00720c */ /* 0x000fc60003f66070 */
[----:B------:R-:W-:Y:S01]  /*2600*/  IMAD.X R11, RZ, RZ, R10, P2 ;  /* 0x000000ffff0b7224 */ /* 0x000fe200010e060a */
[----:B------:R-:W-:Y:S02]  /*2610*/  ISETP.GE.U32.AND.EX P3, PT, R10, RZ, PT, P3 ;  /* 0x000000ff0a00720c */ /* 0x000fe40003f66130 */
[----:B------:R-:W-:Y:S02]  /*2620*/  IADD3 R224, P2, R220, 0x19, RZ ;  /* 0x00000019dce07810 */ /* 0x000fe40007f5e0ff */
[----:B------:R-:W-:-:S03]  /*2630*/  ISETP.GT.U32.AND.EX P4, PT, R16, RZ, PT, P4 ;  /* 0x000000ff1000720c */ /* 0x000fc60003f84140 */
[----:B------:R-:W-:Y:S01]  /*2640*/  IMAD.X R16, RZ, RZ, R10, P2 ;  /* 0x000000ffff107224 */ /* 0x000fe200010e060a */
[----:B------:R-:W-:Y:S02]  /*2650*/  ISETP.GT.U32.AND P2, PT, R220, R225, PT ;  /* 0x000000e1dc00720c */ /* 0x000fe40003f44070 */
[----:B------:R-:W-:Y:S02]  /*2660*/  ISETP.GT.U32.AND.EX P5, PT, R13, RZ, PT, P5 ;  /* 0x000000ff0d00720c */ /* 0x000fe40003fa4150 */
[----:B------:R-:W-:Y:S02]  /*2670*/  ISETP.GT.U32.AND.EX P2, PT, R10, RZ, PT, P2 ;  /* 0x000000ff0a00720c */ /* 0x000fe40003f44120 */
[----:B------:R-:W-:Y:S02]  /*2680*/  ISETP.GT.U32.AND.EX P6, PT, R14, RZ, PT, P6 ;  /* 0x000000ff0e00720c */ /* 0x000fe40003fc4160 */
[C---:B------:R-:W-:Y:S02]  /*2690*/  LOP3.LUT R228, R220.reuse, 0x39, RZ, 0xfc, !PT ;  /* 0x00000039dce47812 */ /* 0x040fe400078efcff */
[----:B------:R-:W-:-:S02]  /*26a0*/  LOP3.LUT R142, R220, 0x29, RZ, 0xfc, !PT ;  /* 0x00000029dc8e7812 */ /* 0x000fc400078efcff */
[C---:B------:R-:W-:Y:S02]  /*26b0*/  LOP3.LUT R218, R220.reuse, 0x28, RZ, 0xfc, !PT ;  /* 0x00000028dcda7812 */ /* 0x040fe400078efcff */
[----:B------:R-:W-:Y:S01]  /*26c0*/  LOP3.LUT R216, R220, 0x20, RZ, 0xfc, !PT ;  /* 0x00000020dcd87812 */ /* 0x000fe200078efcff */
[----:B------:R-:W-:Y:S02]  /*26d0*/  WARPGROUP.DEPBAR.LE gsb0, 0x0 ;  /* 0x00008000000079c5 */ /* 0x000fe40000010000 */
[----:B------:R-:W-:Y:S01]  /*26e0*/  FMUL R15, R25, UR13 ;  /* 0x0000000d190f7c20 */ /* 0x000fe20008400000 */
[----:B------:R-:W-:-:S04]  /*26f0*/  FMUL R19, R27, UR13 ;  /* 0x0000000d1b137c20 */ /* 0x000fc80008400000 */
[----:B------:R-:W-:Y:S02]  /*2700*/  FSEL R15, R15, -INF , !P3 ;  /* 0xff8000000f0f7808 */ /* 0x000fe40005800000 */
[----:B------:R-:W-:Y:S01]  /*2710*/  ISETP.GE.U32.AND P3, PT, R220, R225, PT ;  /* 0x000000e1dc00720c */ /* 0x000fe20003f66070 */
[----:B------:R-:W-:Y:S01]  /*2720*/  FMUL R25, R31, UR13 ;  /* 0x0000000d1f197c20 */ /* 0x000fe20008400000 */
[----:B------:R-:W-:Y:S02]  /*2730*/  FMUL R140, R26, UR13 ;  /* 0x0000000d1a8c7c20 */ /* 0x000fe40008400000 */
[----:B------:R-:W-:Y:S01]  /*2740*/  ISETP.GE.U32.AND.EX P3, PT, R10, RZ, PT, P3 ;  /* 0x000000ff0a00720c */ /* 0x000fe20003f66130 */
[----:B------:R-:W-:Y:S01]  /*2750*/  FMUL R17, R28, UR13 ;  /* 0x0000000d1c117c20 */ /* 0x000fe20008400000 */
[----:B------:R-:W-:Y:S02]  /*2760*/  FSEL R25, R25, -INF , !P5 ;  /* 0xff80000019197808 */ /* 0x000fe40006800000 */
[----:B------:R-:W-:-:S02]  /*2770*/  FSEL R19, R19, -INF , !P3 ;  /* 0xff80000013137808 */ /* 0x000fc40005800000 */
[-C--:B------:R-:W-:Y:S01]  /*2780*/  ISETP.GT.U32.AND P3, PT, R18, R225.reuse, PT ;  /* 0x000000e11200720c */ /* 0x080fe20003f64070 */
[----:B------:R-:W-:Y:S01]  /*2790*/  FMUL R34, R34, UR13 ;  /* 0x0000000d22227c20 */ /* 0x000fe20008400000 */
[----:B------:R-:W-:Y:S01]  /*27a0*/  FSEL R140, R140, -INF , !P2 ;  /* 0xff8000008c8c7808 */ /* 0x000fe20005000000 */
[----:B------:R-:W-:Y:S01]  /*27b0*/  FMUL R27, R35, UR13 ;  /* 0x0000000d231b7c20 */ /* 0x000fe20008400000 */
[----:B------:R-:W-:Y:S02]  /*27c0*/  ISETP.GT.U32.AND P5, PT, R226, R225, PT ;  /* 0x000000e1e200720c */ /* 0x000fe40003fa4070 */
[-C--:B------:R-:W-:Y:S02]  /*27d0*/  ISETP.GT.U32.AND P2, PT, R18, R3.reuse, PT ;  /* 0x000000031200720c */ /* 0x080fe40003f44070 */
[----:B------:R-:W-:Y:S01]  /*27e0*/  FSEL R17, R17, -INF , !P4 ;  /* 0xff80000011117808 */ /* 0x000fe20006000000 */
[----:B------:R-:W-:Y:S01]  /*27f0*/  FMUL R31, R38, UR13 ;  /* 0x0000000d261f7c20 */ /* 0x000fe20008400000 */
[----:B------:R-:W-:-:S02]  /*2800*/  ISETP.GT.U32.AND P4, PT, R220, R3, PT ;  /* 0x00000003dc00720c */ /* 0x000fc40003f84070 */
[C---:B------:R-:W-:Y:S02]  /*2810*/  LOP3.LUT R26, R220.reuse, 0x38, RZ, 0xfc, !PT ;  /* 0x00000038dc1a7812 */ /* 0x040fe400078efcff */
[C---:B------:R-:W-:Y:S02]  /*2820*/  LOP3.LUT R18, R220.reuse, 0x31, RZ, 0xfc, !PT ;  /* 0x00000031dc127812 */ /* 0x040fe400078efcff */
[----:B------:R-:W-:Y:S02]  /*2830*/  LOP3.LUT R28, R220, 0x30, RZ, 0xfc, !PT ;  /* 0x00000030dc1c7812 */ /* 0x000fe400078efcff */
[----:B------:R-:W-:Y:S02]  /*2840*/  ISETP.GT.U32.AND.EX P3, PT, R12, RZ, PT, P3 ;  /* 0x000000ff0c00720c */ /* 0x000fe40003f64130 */
[----:B------:R-:W-:Y:S02]  /*2850*/  LOP3.LUT R220, R220, 0x21, RZ, 0xfc, !PT ;  /* 0x00000021dcdc7812 */ /* 0x000fe400078efcff */
[----:B------:R-:W-:-:S02]  /*2860*/  ISETP.GT.U32.AND.EX P5, PT, R11, RZ, PT, P5 ;  /* 0x000000ff0b00720c */ /* 0x000fc40003fa4150 */
[----:B------:R-:W-:Y:S02]  /*2870*/  FSEL R34, R34, -INF , !P6 ;  /* 0xff80000022227808 */ /* 0x000fe40007000000 */
[-C--:B------:R-:W-:Y:S02]  /*2880*/  ISETP.GT.U32.AND P6, PT, R224, R225.reuse, PT ;  /* 0x000000e1e000720c */ /* 0x080fe40003fc4070 */
[----:B------:R-:W-:Y:S02]  /*2890*/  FSEL R27, R27, -INF , !P3 ;  /* 0xff8000001b1b7808 */ /* 0x000fe40005800000 */
[-C--:B------:R-:W-:Y:S01]  /*28a0*/  ISETP.GT.U32.AND P3, PT, R220, R225.reuse, PT ;  /* 0x000000e1dc00720c */ /* 0x080fe20003f64070 */
[----:B------:R-:W-:Y:S01]  /*28b0*/  FMUL R35, R39, UR13 ;  /* 0x0000000d27237c20 */ /* 0x000fe20008400000 */
[----:B------:R-:W-:Y:S01]  /*28c0*/  FSEL R31, R31, -INF , !P5 ;  /* 0xff8000001f1f7808 */ /* 0x000fe20006800000 */
[----:B------:R-:W-:Y:S01]  /*28d0*/  FMUL R219, R43, UR13 ;  /* 0x0000000d2bdb7c20 */ /* 0x000fe20008400000 */
[----:B------:R-:W-:-:S02]  /*28e0*/  ISETP.GT.U32.AND P5, PT, R216, R225, PT ;  /* 0x000000e1d800720c */ /* 0x000fc40003fa4070 */
[----:B------:R-:W-:Y:S01]  /*28f0*/  ISETP.GT.U32.AND.EX P6, PT, R16, RZ, PT, P6 ;  /* 0x000000ff1000720c */ /* 0x000fe20003fc4160 */
[----:B------:R-:W-:Y:S01]  /*2900*/  FMUL R217, R42, UR13 ;  /* 0x0000000d2ad97c20 */ /* 0x000fe20008400000 */
[C---:B------:R-:W-:Y:S02]  /*2910*/  ISETP.GT.U32.AND.EX P3, PT, R10.reuse, RZ, PT, P3 ;  /* 0x000000ff0a00720c */ /* 0x040fe40003f64130 */
[----:B------:R-:W-:Y:S02]  /*2920*/  ISETP.GT.U32.AND.EX P5, PT, R10, RZ, PT, P5 ;  /* 0x000000ff0a00720c */ /* 0x000fe40003fa4150 */
[----:B------:R-:W-:Y:S02]  /*2930*/  FSEL R35, R35, -INF , !P6 ;  /* 0xff80000023237808 */ /* 0x000fe40007000000 */
[----:B------:R-:W-:Y:S02]  /*2940*/  ISETP.GT.U32.AND P6, PT, R28, R225, PT ;  /* 0x000000e11c00720c */ /* 0x000fe40003fc4070 */
[----:B------:R-:W-:-:S02]  /*2950*/  FSEL R219, R219, -INF , !P3 ;  /* 0xff800000dbdb7808 */ /* 0x000fc40005800000 */
[-C--:B------:R-:W-:Y:S01]  /*2960*/  ISETP.GT.U32.AND P3, PT, R142, R225.reuse, PT ;  /* 0x000000e18e00720c */ /* 0x080fe20003f64070 */
[----:B------:R-:W-:Y:S01]  /*2970*/  FMUL R222, R50, UR13 ;  /* 0x0000000d32de7c20 */ /* 0x000fe20008400000 */
[----:B------:R-:W-:Y:S01]  /*2980*/  FSEL R217, R217, -INF , !P5 ;  /* 0xff800000d9d97808 */ /* 0x000fe20006800000 */
[----:B------:R-:W-:Y:S01]  /*2990*/  FMUL R223, R47, UR13 ;  /* 0x0000000d2fdf7c20 */ /* 0x000fe20008400000 */
[----:B------:R-:W-:Y:S02]  /*29a0*/  ISETP.GT.U32.AND P5, PT, R218, R225, PT ;  /* 0x000000e1da00720c */ /* 0x000fe40003fa4070 */
[----:B------:R-:W-:Y:S01]  /*29b0*/  ISETP.GT.U32.AND.EX P6, PT, R10, RZ, PT, P6 ;  /* 0x000000ff0a00720c */ /* 0x000fe20003fc4160 */
[----:B------:R-:W-:Y:S01]  /*29c0*/  FMUL R221, R46, UR13 ;  /* 0x0000000d2edd7c20 */ /* 0x000fe20008400000 */
[C---:B------:R-:W-:Y:S02]  /*29d0*/  ISETP.GT.U32.AND.EX P3, PT, R10.reuse, RZ, PT, P3 ;  /* 0x000000ff0a00720c */ /* 0x040fe40003f64130 */
[----:B------:R-:W-:-:S02]  /*29e0*/  ISETP.GT.U32.AND.EX P5, PT, R10, RZ, PT, P5 ;  /* 0x000000ff0a00720c */ /* 0x000fc40003fa4150 */
[----:B------:R-:W-:Y:S02]  /*29f0*/  FSEL R222, R222, -INF , !P6 ;  /* 0xff800000dede7808 */ /* 0x000fe40007000000 */
[----:B------:R-:W-:Y:S02]  /*2a00*/  FSEL R223, R223, -INF , !P3 ;  /* 0xff800000dfdf7808 */ /* 0x000fe40005800000 */
[-C--:B------:R-:W-:Y:S01]  /*2a10*/  ISETP.GT.U32.AND P6, PT, R26, R225.reuse, PT ;  /* 0x000000e11a00720c */ /* 0x080fe20003fc4070 */
[----:B------:R-:W-:Y:S01]  /*2a20*/  IMAD.WIDE R42, R4, 0x2, R214 ;  /* 0x00000002042a7825 */ /* 0x000fe200078e02d6 */
[----:B------:R-:W-:-:S03]  /*2a30*/  ISETP.GT.U32.AND P3, PT, R18, R225, PT ;  /* 0x000000e11200720c */ /* 0x000fc60003f64070 */
[----:B------:R-:W-:Y:S01]  /*2a40*/  FMUL R233, R54, UR13 ;  /* 0x0000000d36e97c20 */ /* 0x000fe20008400000 */
[----:B------:R-:W-:Y:S01]  /*2a50*/  FSEL R221, R221, -INF , !P5 ;  /* 0xff800000dddd7808 */ /* 0x000fe20006800000 */
[----:B------:R-:W-:Y:S01]  /*2a60*/  FMUL R231, R51, UR13 ;  /* 0x0000000d33e77c20 */ /* 0x000fe20008400000 */
[----:B------:R-:W-:Y:S01]  /*2a70*/  ISETP.GT.U32.AND P5, PT, R228, R225, PT ;  /* 0x000000e1e400720c */ /* 0x000fe20003fa4070 */
[----:B------:R-:W-:Y:S01]  /*2a80*/  FMUL R243, R55, UR13 ;  /* 0x0000000d37f37c20 */ /* 0x000fe20008400000 */
[----:B------:R-:W-:Y:S01]  /*2a90*/  ISETP.GT.U32.AND.EX P6, PT, R10, RZ, PT, P6 ;  /* 0x000000ff0a00720c */ /* 0x000fe20003fc4160 */
[----:B------:R-:W-:Y:S01]  /*2aa0*/  IMAD.WIDE R38, R4, 0x2, R138 ;  /* 0x0000000204267825 */ /* 0x000fe200078e028a */
[C---:B------:R-:W-:Y:S01]  /*2ab0*/  ISETP.GT.U32.AND.EX P3, PT, R10.reuse, RZ, PT, P3 ;  /* 0x000000ff0a00720c */ /* 0x040fe20003f64130 */
[----:B------:R0:W2:Y:S01]  /*2ac0*/  LDG.E.U16 R237, desc[UR14][R42.64] ;  /* 0x0000000e2aed7981 */ /* 0x0000a2000c1e1500 */
[----:B------:R-:W-:Y:S01]  /*2ad0*/  ISETP.GT.U32.AND.EX P5, PT, R10, RZ, PT, P5 ;  /* 0x000000ff0a00720c */ /* 0x000fe20003fa4150 */
[----:B------:R-:W-:Y:S01]  /*2ae0*/  IMAD.WIDE R46, R4, 0x2, R130 ;  /* 0x00000002042e7825 */ /* 0x000fe200078e0282 */
[----:B------:R-:W-:-:S02]  /*2af0*/  FSEL R233, R233, -INF , !P6 ;  /* 0xff800000e9e97808 */ /* 0x000fc40007000000 */
[----:B------:R-:W-:Y:S02]  /*2b00*/  FSEL R231, R231, -INF , !P3 ;  /* 0xff800000e7e77808 */ /* 0x000fe40005800000 */
[-C--:B------:R-:W-:Y:S01]  /*2b10*/  ISETP.GT.U32.AND P6, PT, R224, R3.reuse, PT ;  /* 0x00000003e000720c */ /* 0x080fe20003fc4070 */
[----:B------:R-:W-:Y:S01]  /*2b20*/  IMAD.WIDE R224, R4, 0x2, R208 ;  /* 0x0000000204e07825 */ /* 0x000fe200078e02d0 */
[-C--:B------:R-:W-:Y:S01]  /*2b30*/  ISETP.GT.U32.AND P3, PT, R226, R3.reuse, PT ;  /* 0x00000003e200720c */ /* 0x080fe20003f64070 */
[----:B------:R-:W3:Y:S02]  /*2b40*/  LDG.E.U16 R227, desc[UR14][R46.64] ;  /* 0x0000000e2ee37981 */ /* 0x000ee4000c1e1500 */
[----:B0-----:R-:W-:Y:S01]  /*2b50*/  IMAD.WIDE R42, R4, 0x2, R126 ;  /* 0x00000002042a7825 */ /* 0x001fe200078e027e */
[----:B------:R-:W-:Y:S01]  /*2b60*/  FSEL R243, R243, -INF , !P5 ;  /* 0xff800000f3f37808 */ /* 0x000fe20006800000 */
[----:B------:R0:W4:Y:S01]  /*2b70*/  LDG.E.U16 R226, desc[UR14][R38.64] ;  /* 0x0000000e26e27981 */ /* 0x000122000c1e1500 */
[----:B------:R-:W-:Y:S01]  /*2b80*/  ISETP.GT.U32.AND P5, PT, R228, R3, PT ;  /* 0x00000003e400720c */ /* 0x000fe20003fa4070 */
[----:B------:R-:W-:-:S02]  /*2b90*/  IMAD.WIDE R228, R4, 0x2, R212 ;  /* 0x0000000204e47825 */ /* 0x000fc400078e02d4 */
[----:B------:R1:W5:Y:S02]  /*2ba0*/  LDG.E.U16 R246, desc[UR14][R42.64] ;  /* 0x0000000e2af67981 */ /* 0x000364000c1e1500 */
[C---:B------:R-:W-:Y:S02]  /*2bb0*/  IMAD.WIDE R238, R4.reuse, 0x2, R210 ;  /* 0x0000000204ee7825 */ /* 0x040fe400078e02d2 */
[----:B------:R-:W2:Y:S02]  /*2bc0*/  LDG.E.U16 R225, desc[UR14][R224.64] ;  /* 0x0000000ee0e17981 */ /* 0x000ea4000c1e1500 */
[C---:B0-----:R-:W-:Y:S02]  /*2bd0*/  IMAD.WIDE R38, R4.reuse, 0x2, R124 ;  /* 0x0000000204267825 */ /* 0x041fe400078e027c */
[----:B------:R0:W5:Y:S02]  /*2be0*/  LDG.E.U16 R247, desc[UR14][R228.64] ;  /* 0x0000000ee4f77981 */ /* 0x000164000c1e1500 */
[----:B-1----:R-:W-:-:S02]  /*2bf0*/  IMAD.WIDE R42, R4, 0x2, R114 ;  /* 0x00000002042a7825 */ /* 0x002fc400078e0272 */
[----:B------:R-:W5:Y:S02]  /*2c00*/  LDG.E.U16 R230, desc[UR14][R238.64] ;  /* 0x0000000eeee67981 */ /* 0x000f64000c1e1500 */
[C---:B------:R-:W-:Y:S02]  /*2c10*/  IMAD.WIDE R46, R4.reuse, 0x2, R116 ;  /* 0x00000002042e7825 */ /* 0x040fe400078e0274 */
[----:B------:R1:W5:Y:S02]  /*2c20*/  LDG.E.U16 R224, desc[UR14][R38.64] ;  /* 0x0000000e26e07981 */ /* 0x000364000c1e1500 */
[C---:B------:R-:W-:Y:S02]  /*2c30*/  IMAD.WIDE R240, R4.reuse, 0x2, R132 ;  /* 0x0000000204f07825 */ /* 0x040fe400078e0284 */
[----:B------:R1:W5:Y:S02]  /*2c40*/  LDG.E.U16 R244, desc[UR14][R42.64] ;  /* 0x0000000e2af47981 */ /* 0x000364000c1e1500 */
[----:B0-----:R-:W-:-:S02]  /*2c50*/  IMAD.WIDE R228, R4, 0x2, R122 ;  /* 0x0000000204e47825 */ /* 0x001fc400078e027a */
[----:B------:R0:W5:Y:S02]  /*2c60*/  LDG.E.U16 R239, desc[UR14][R46.64] ;  /* 0x0000000e2eef7981 */ /* 0x000164000c1e1500 */
[C---:B-1----:R-:W-:Y:S02]  /*2c70*/  IMAD.WIDE R38, R4.reuse, 0x2, R108 ;  /* 0x0000000204267825 */ /* 0x042fe400078e026c */
[----:B------:R-:W5:Y:S02]  /*2c80*/  LDG.E.U16 R240, desc[UR14][R240.64] ;  /* 0x0000000ef0f07981 */ /* 0x000f64000c1e1500 */
[C---:B------:R-:W-:Y:S02]  /*2c90*/  IMAD.WIDE R50, R4.reuse, 0x2, R128 ;  /* 0x0000000204327825 */ /* 0x040fe400078e0280 */
[----:B------:R1:W5:Y:S02]  /*2ca0*/  LDG.E.U16 R238, desc[UR14][R38.64] ;  /* 0x0000000e26ee7981 */ /* 0x000364000c1e1500 */
[----:B------:R-:W-:-:S02]  /*2cb0*/  IMAD.WIDE R42, R4, 0x2, R110 ;  /* 0x00000002042a7825 */ /* 0x000fc400078e026e */
[----:B------:R1:W5:Y:S02]  /*2cc0*/  LDG.E.U16 R251, desc[UR14][R50.64] ;  /* 0x0000000e32fb7981 */ /* 0x000364000c1e1500 */
[C---:B------:R-:W-:Y:S02]  /*2cd0*/  IMAD.WIDE R54, R4.reuse, 0x2, R136 ;  /* 0x0000000204367825 */ /* 0x040fe400078e0288 */
[----:B------:R-:W5:Y:S02]  /*2ce0*/  LDG.E.U16 R228, desc[UR14][R228.64] ;  /* 0x0000000ee4e47981 */ /* 0x000f64000c1e1500 */
[C---:B0-----:R-:W-:Y:S02]  /*2cf0*/  IMAD.WIDE R46, R4.reuse, 0x2, R106 ;  /* 0x00000002042e7825 */ /* 0x041fe400078e026a */
[----:B------:R0:W5:Y:S02]  /*2d00*/  LDG.E.U16 R241, desc[UR14][R42.64] ;  /* 0x0000000e2af17981 */ /* 0x000164000c1e1500 */
[----:B------:R-:W-:-:S02]  /*2d10*/  IMAD.WIDE R248, R4, 0x2, R120 ;  /* 0x0000000204f87825 */ /* 0x000fc400078e0278 */
[----:B------:R0:W5:Y:S02]  /*2d20*/  LDG.E.U16 R252, desc[UR14][R54.64] ;  /* 0x0000000e36fc7981 */ /* 0x000164000c1e1500 */
[C---:B-1----:R-:W-:Y:S02]  /*2d30*/  IMAD.WIDE R38, R4.reuse, 0x2, R104 ;  /* 0x0000000204267825 */ /* 0x042fe400078e0268 */
[----:B------:R1:W5:Y:S02]  /*2d40*/  LDG.E.U16 R229, desc[UR14][R46.64] ;  /* 0x0000000e2ee57981 */ /* 0x000364000c1e1500 */
[C---:B------:R-:W-:Y:S02]  /*2d50*/  IMAD.WIDE R50, R4.reuse, 0x2, R112 ;  /* 0x0000000204327825 */ /* 0x040fe400078e0270 */
[----:B------:R1:W5:Y:S02]  /*2d60*/  LDG.E.U16 R242, desc[UR14][R38.64] ;  /* 0x0000000e26f27981 */ /* 0x000364000c1e1500 */
[----:B0-----:R-:W-:-:S02]  /*2d70*/  IMAD.WIDE R42, R4, 0x2, R96 ;  /* 0x00000002042a7825 */ /* 0x001fc400078e0260 */
[----:B------:R-:W5:Y:S02]  /*2d80*/  LDG.E.U16 R248, desc[UR14][R248.64] ;  /* 0x0000000ef8f87981 */ /* 0x000f64000c1e1500 */
[C---:B------:R-:W-:Y:S02]  /*2d90*/  IMAD.WIDE R54, R4.reuse, 0x2, R118 ;  /* 0x0000000204367825 */ /* 0x040fe400078e0276 */
[----:B------:R0:W5:Y:S02]  /*2da0*/  LDG.E.U16 R232, desc[UR14][R42.64] ;  /* 0x0000000e2ae87981 */ /* 0x000164000c1e1500 */
[C---:B-1----:R-:W-:Y:S02]  /*2db0*/  IMAD.WIDE R46, R4.reuse, 0x2, R98 ;  /* 0x00000002042e7825 */ /* 0x042fe400078e0262 */
[----:B------:R-:W5:Y:S02]  /*2dc0*/  LDG.E.U16 R245, desc[UR14][R54.64] ;  /* 0x0000000e36f57981 */ /* 0x000f64000c1e1500 */
[----:B------:R-:W-:-:S02]  /*2dd0*/  IMAD.WIDE R38, R4, 0x2, R94 ;  /* 0x0000000204267825 */ /* 0x000fc400078e025e */
[----:B------:R1:W5:Y:S02]  /*2de0*/  LDG.E.U16 R249, desc[UR14][R50.64] ;  /* 0x0000000e32f97981 */ /* 0x000364000c1e1500 */
[C---:B------:R-:W-:Y:S02]  /*2df0*/  IMAD.WIDE R234, R4.reuse, 0x2, R134 ;  /* 0x0000000204ea7825 */ /* 0x040fe400078e0286 */
[----:B------:R1:W5:Y:S02]  /*2e00*/  LDG.E.U16 R250, desc[UR14][R46.64] ;  /* 0x0000000e2efa7981 */ /* 0x000364000c1e1500 */
[C---:B0-----:R-:W-:Y:S02]  /*2e10*/  IMAD.WIDE R42, R4.reuse, 0x2, R92 ;  /* 0x00000002042a7825 */ /* 0x041fe400078e025c */
[----:B------:R-:W5:Y:S02]  /*2e20*/  LDG.E.U16 R38, desc[UR14][R38.64] ;  /* 0x0000000e26267981 */ /* 0x000f64000c1e1500 */
[----:B-1----:R-:W-:-:S02]  /*2e30*/  IMAD.WIDE R50, R4, 0x2, R100 ;  /* 0x0000000204327825 */ /* 0x002fc400078e0264 */
[----:B------:R-:W5:Y:S02]  /*2e40*/  LDG.E.U16 R234, desc[UR14][R234.64] ;  /* 0x0000000eeaea7981 */ /* 0x000f64000c1e1500 */
[C---:B------:R-:W-:Y:S02]  /*2e50*/  IMAD.WIDE R54, R4.reuse, 0x2, R102 ;  /* 0x0000000204367825 */ /* 0x040fe400078e0266 */
[----:B------:R0:W5:Y:S02]  /*2e60*/  LDG.E.U16 R236, desc[UR14][R50.64] ;  /* 0x0000000e32ec7981 */ /* 0x000164000c1e1500 */
[C---:B------:R-:W-:Y:S02]  /*2e70*/  IMAD.WIDE R46, R4.reuse, 0x2, R90 ;  /* 0x00000002042e7825 */ /* 0x040fe400078e025a */
[----:B------:R1:W5:Y:S04]  /*2e80*/  LDG.E.U16 R39, desc[UR14][R42.64] ;  /* 0x0000000e2a277981 */ /* 0x000368000c1e1500 */
[----:B------:R1:W5:Y:S01]  /*2e90*/  LDG.E.U16 R235, desc[UR14][R54.64] ;  /* 0x0000000e36eb7981 */ /* 0x000362000c1e1500 */
[----:B0-----:R-:W-:-:S03]  /*2ea0*/  IMAD.WIDE R50, R4, 0x2, R22 ;  /* 0x0000000204327825 */ /* 0x001fc600078e0216 */
[----:B------:R0:W5:Y:S01]  /*2eb0*/  LDG.E.U16 R46, desc[UR14][R46.64] ;  /* 0x0000000e2e2e7981 */ /* 0x000162000c1e1500 */
[----:B-1----:R-:W-:-:S03]  /*2ec0*/  IMAD.WIDE R42, R4, 0x2, R88 ;  /* 0x00000002042a7825 */ /* 0x002fc600078e0258 */
[----:B------:R-:W5:Y:S01]  /*2ed0*/  LDG.E.U16 R50, desc[UR14][R50.64] ;  /* 0x0000000e32327981 */ /* 0x000f62000c1e1500 */
[----:B------:R-:W-:-:S04]  /*2ee0*/  IMAD.WIDE R54, R4, 0x2, R20 ;  /* 0x0000000204367825 */ /* 0x000fc800078e0214 */
[----:B0-----:R-:W-:Y:S02]  /*2ef0*/  FMUL R47, R30, UR13 ;  /* 0x0000000d1e2f7c20 */ /* 0x001fe40008400000 */
[----:B------:R0:W5:Y:S04]  /*2f00*/  LDG.E.U16 R30, desc[UR14][R42.64] ;  /* 0x0000000e2a1e7981 */ /* 0x000168000c1e1500 */
[----:B------:R-:W5:Y:S01]  /*2f10*/  LDG.E.U16 R54, desc[UR14][R54.64] ;  /* 0x0000000e36367981 */ /* 0x000f62000c1e1500 */
[----:B------:R-:W-:-:S04]  /*2f20*/  ISETP.GT.U32.AND.EX P4, PT, R10, RZ, PT, P4 ;  /* 0x000000ff0a00720c */ /* 0x000fc80003f84140 */
[----:B------:R-:W-:Y:S02]  /*2f30*/  FSEL R47, R47, -INF , !P4 ;  /* 0xff8000002f2f7808 */ /* 0x000fe40006000000 */
[----:B0-----:R-:W-:-:S04]  /*2f40*/  FMNMX R42, R140, R19, !PT ;  /* 0x000000138c2a7209 */ /* 0x001fc80007800000 */
[----:B------:R-:W-:-:S04]  /*2f50*/  FMNMX R42, R47, R42, !PT ;  /* 0x0000002a2f2a7209 */ /* 0x000fc80007800000 */
        /* <DEDUP_REMOVED lines=12> */
[----:B------:R-:W-:-:S05]  /*3020*/  FMNMX R42, R243, R42, !PT ;  /* 0x0000002af32a7209 */ /* 0x000fca0007800000 */
[----:B------:R-:W0:Y:S01]  /*3030*/  SHFL.BFLY PT, R43, R42, 0x2, 0x1f ;  /* 0x0c401f002a2b7f89 */ /* 0x000e2200000e0000 */
[----:B------:R-:W-:Y:S02]  /*3040*/  ISETP.GT.U32.AND.EX P2, PT, R12, RZ, PT, P2 ;  /* 0x000000ff0c00720c */ /* 0x000fe40003f44120 */
[----:B------:R-:W-:Y:S02]  /*3050*/  ISETP.GT.U32.AND.EX P0, PT, R14, RZ, PT, P0 ;  /* 0x000000ff0e00720c */ /* 0x000fe40003f04100 */
[----:B0-----:R-:W-:-:S05]  /*3060*/  FMNMX R43, R42, R43, !PT ;  /* 0x0000002b2a2b7209 */ /* 0x001fca0007800000 */
[----:B------:R-:W0:Y:S01]  /*3070*/  SHFL.BFLY PT, R12, R43, 0x1, 0x1f ;  /* 0x0c201f002b0c7f89 */ /* 0x000e2200000e0000 */
[----:B------:R-:W-:Y:S01]  /*3080*/  FMUL R14, R24, UR13 ;  /* 0x0000000d180e7c20 */ /* 0x000fe20008400000 */
[----:B------:R-:W-:Y:S01]  /*3090*/  ISETP.GT.U32.AND.EX P1, PT, R13, RZ, PT, P1 ;  /* 0x000000ff0d00720c */ /* 0x000fe20003f24110 */
[----:B------:R-:W-:Y:S01]  /*30a0*/  FMUL R13, R29, UR13 ;  /* 0x0000000d1d0d7c20 */ /* 0x000fe20008400000 */
[----:B------:R-:W-:Y:S02]  /*30b0*/  ISETP.GT.U32.AND.EX P6, PT, R16, RZ, PT, P6 ;  /* 0x000000ff1000720c */ /* 0x000fe40003fc4160 */
[----:B------:R-:W-:Y:S02]  /*30c0*/  FSEL R14, R14, -INF , !P4 ;  /* 0xff8000000e0e7808 */ /* 0x000fe40006000000 */
[----:B------:R-:W-:Y:S02]  /*30d0*/  FSEL R13, R13, -INF , !P1 ;  /* 0xff8000000d0d7808 */ /* 0x000fe40004800000 */
[-C--:B------:R-:W-:Y:S01]  /*30e0*/  ISETP.GT.U32.AND P1, PT, R26, R3.reuse, PT ;  /* 0x000000031a00720c */ /* 0x080fe20003f24070 */
[----:B------:R-:W-:Y:S01]  /*30f0*/  FMUL R26, R36, UR13 ;  /* 0x0000000d241a7c20 */ /* 0x000fe20008400000 */
[----:B------:R-:W-:Y:S01]  /*3100*/  FMUL R32, R32, UR13 ;  /* 0x0000000d20207c20 */ /* 0x000fe20008400000 */
[----:B------:R-:W-:Y:S01]  /*3110*/  ISETP.GT.U32.AND.EX P3, PT, R11, RZ, PT, P3 ;  /* 0x000000ff0b00720c */ /* 0x000fe20003f64130 */
[----:B------:R-:W-:Y:S01]  /*3120*/  FMUL R24, R33, UR13 ;  /* 0x0000000d21187c20 */ /* 0x000fe20008400000 */
[----:B------:R-:W-:-:S02]  /*3130*/  ISETP.GT.U32.AND P4, PT, R18, R3, PT ;  /* 0x000000031200720c */ /* 0x000fc40003f84070 */
[----:B0-----:R-:W-:Y:S02]  /*3140*/  FMNMX R16, R43, R12, !PT ;  /* 0x0000000c2b107209 */ /* 0x001fe40007800000 */
[----:B------:R-:W-:-:S04]  /*3150*/  FMNMX R12, R14, R15, !PT ;  /* 0x0000000f0e0c7209 */ /* 0x000fc80007800000 */
[----:B------:R-:W-:Y:S02]  /*3160*/  FMNMX R12, R17, R12, !PT ;  /* 0x0000000c110c7209 */ /* 0x000fe40007800000 */
[----:B------:R-:W-:Y:S02]  /*3170*/  FSEL R26, R26, -INF , !P3 ;  /* 0xff8000001a1a7808 */ /* 0x000fe40005800000 */
[----:B------:R-:W-:Y:S02]  /*3180*/  FSEL R18, R32, -INF , !P0 ;  /* 0xff80000020127808 */ /* 0x000fe40004000000 */
[-C--:B------:R-:W-:Y:S02]  /*3190*/  ISETP.GT.U32.AND P3, PT, R216, R3.reuse, PT ;  /* 0x00000003d800720c */ /* 0x080fe40003f64070 */
[----:B------:R-:W-:Y:S01]  /*31a0*/  FMNMX R11, R13, R12, !PT ;  /* 0x0000000c0d0b7209 */ /* 0x000fe20007800000 */
[----:B------:R-:W-:Y:S01]  /*31b0*/  FMUL R29, R40, UR13 ;  /* 0x0000000d281d7c20 */ /* 0x000fe20008400000 */
[----:B------:R-:W-:Y:S01]  /*31c0*/  ISETP.GT.U32.AND P0, PT, R28, R3, PT ;  /* 0x000000031c00720c */ /* 0x000fe20003f04070 */
[----:B------:R-:W-:Y:S01]  /*31d0*/  FMUL R28, R37, UR13 ;  /* 0x0000000d251c7c20 */ /* 0x000fe20008400000 */
[----:B------:R-:W-:-:S02]  /*31e0*/  FSEL R24, R24, -INF , !P2 ;  /* 0xff80000018187808 */ /* 0x000fc40005000000 */
[----:B------:R-:W-:Y:S02]  /*31f0*/  ISETP.GT.U32.AND.EX P3, PT, R10, RZ, PT, P3 ;  /* 0x000000ff0a00720c */ /* 0x000fe40003f64130 */
[----:B------:R-:W-:Y:S02]  /*3200*/  FMNMX R11, R18, R11, !PT ;  /* 0x0000000b120b7209 */ /* 0x000fe40007800000 */
[----:B------:R-:W-:Y:S02]  /*3210*/  FSEL R28, R28, -INF , !P6 ;  /* 0xff8000001c1c7808 */ /* 0x000fe40007000000 */
[----:B------:R-:W-:Y:S02]  /*3220*/  FSEL R29, R29, -INF , !P3 ;  /* 0xff8000001d1d7808 */ /* 0x000fe40005800000 */
[----:B------:R-:W-:Y:S02]  /*3230*/  FMNMX R11, R24, R11, !PT ;  /* 0x0000000b180b7209 */ /* 0x000fe40007800000 */
[----:B------:R-:W-:-:S02]  /*3240*/  ISETP.GT.U32.AND P2, PT, R142, R3, PT ;  /* 0x000000038e00720c */ /* 0x000fc40003f44070 */
[-C--:B------:R-:W-:Y:S02]  /*3250*/  ISETP.GT.U32.AND P6, PT, R218, R3.reuse, PT ;  /* 0x00000003da00720c */ /* 0x080fe40003fc4070 */
[----:B------:R-:W-:Y:S02]  /*3260*/  ISETP.GT.U32.AND P3, PT, R220, R3, PT ;  /* 0x00000003dc00720c */ /* 0x000fe40003f64070 */
[----:B------:R-:W-:Y:S02]  /*3270*/  FMNMX R37, R26, R11, !PT ;  /* 0x0000000b1a257209 */ /* 0x000fe40007800000 */
[C---:B------:R-:W-:Y:S02]  /*3280*/  ISETP.GT.U32.AND.EX P5, PT, R10.reuse, RZ, PT, P5 ;  /* 0x000000ff0a00720c */ /* 0x040fe40003fa4150 */
[C---:B------:R-:W-:Y:S02]  /*3290*/  ISETP.GT.U32.AND.EX P1, PT, R10.reuse, RZ, PT, P1 ;  /* 0x000000ff0a00720c */ /* 0x040fe40003f24110 */
[----:B------:R-:W-:-:S02]  /*32a0*/  ISETP.GT.U32.AND.EX P4, PT, R10, RZ, PT, P4 ;  /* 0x000000ff0a00720c */ /* 0x000fc40003f84140 */
[C---:B------:R-:W-:Y:S02]  /*32b0*/  ISETP.GT.U32.AND.EX P0, PT, R10.reuse, RZ, PT, P0 ;  /* 0x000000ff0a00720c */ /* 0x040fe40003f04100 */
[C---:B------:R-:W-:Y:S02]  /*32c0*/  ISETP.GT.U32.AND.EX P2, PT, R10.reuse, RZ, PT, P2 ;  /* 0x000000ff0a00720c */ /* 0x040fe40003f44120 */
[C---:B------:R-:W-:Y:S02]  /*32d0*/  ISETP.GT.U32.AND.EX P6, PT, R10.reuse, RZ, PT, P6 ;  /* 0x000000ff0a00720c */ /* 0x040fe40003fc4160 */
[----:B------:R-:W-:Y:S01]  /*32e0*/  ISETP.GT.U32.AND.EX P3, PT, R10, RZ, PT, P3 ;  /* 0x000000ff0a00720c */ /* 0x000fe20003f64130 */
[----:B------:R-:W-:Y:S01]  /*32f0*/  FMUL R33, R41, UR13 ;  /* 0x0000000d29217c20 */ /* 0x000fe20008400000 */
[----:B------:R-:W-:Y:S02]  /*3300*/  FMNMX R10, R16, R5, !PT ;  /* 0x00000005100a7209 */ /* 0x000fe40007800000 */
[----:B------:R-:W-:Y:S01]  /*3310*/  FMNMX R12, R28, R37, !PT ;  /* 0x000000251c0c7209 */ /* 0x000fe20007800000 */
[----:B------:R-:W-:Y:S01]  /*3320*/  FMUL R32, R44, UR13 ;  /* 0x0000000d2c207c20 */ /* 0x000fe20008400000 */
[----:B------:R-:W-:Y:S01]  /*3330*/  FSEL R33, R33, -INF , !P3 ;  /* 0xff80000021217808 */ /* 0x000fe20005800000 */
[----:B------:R-:W-:Y:S01]  /*3340*/  FADD R19, R19, -R10 ;  /* 0x8000000a13137221 */ /* 0x000fe20000000000 */
[----:B------:R-:W-:Y:S01]  /*3350*/  FMNMX R16, R29, R12, !PT ;  /* 0x0000000c1d107209 */ /* 0x000fe20007800000 */
[----:B------:R-:W-:Y:S01]  /*3360*/  FMUL R142, R45, UR13 ;  /* 0x0000000d2d8e7c20 */ /* 0x000fe20008400000 */
[----:B------:R-:W-:Y:S01]  /*3370*/  FSEL R32, R32, -INF , !P6 ;  /* 0xff80000020207808 */ /* 0x000fe20007000000 */
[----:B------:R-:W-:Y:S01]  /*3380*/  FMUL R37, R19, 1.4426950216293334961 ;  /* 0x3fb8aa3b13257820 */ /* 0x000fe20000400000 */
[----:B------:R-:W-:Y:S01]  /*3390*/  FMNMX R19, R33, R16, !PT ;  /* 0x0000001021137209 */ /* 0x000fe20007800000 */
[----:B------:R-:W-:Y:S01]  /*33a0*/  FMUL R36, R48, UR13 ;  /* 0x0000000d30247c20 */ /* 0x000fe20008400000 */
[----:B------:R-:W-:-:S02]  /*33b0*/  FSEL R142, R142, -INF , !P2 ;  /* 0xff8000008e8e7808 */ /* 0x000fc40005000000 */
[----:B------:R-:W-:Y:S01]  /*33c0*/  FMNMX R19, R32, R19, !PT ;  /* 0x0000001320137209 */ /* 0x000fe20007800000 */
[----:B------:R-:W-:Y:S01]  /*33d0*/  FMUL R218, R49, UR13 ;  /* 0x0000000d31da7c20 */ /* 0x000fe20008400000 */
[----:B------:R-:W-:Y:S01]  /*33e0*/  FADD R25, R25, -R10 ;  /* 0x8000000a19197221 */ /* 0x000fe20000000000 */
[----:B------:R-:W-:Y:S02]  /*33f0*/  FSEL R36, R36, -INF , !P0 ;  /* 0xff80000024247808 */ /* 0x000fe40004000000 */
[----:B------:R-:W-:Y:S01]  /*3400*/  FMNMX R19, R142, R19, !PT ;  /* 0x000000138e137209 */ /* 0x000fe20007800000 */
[----:B------:R-:W-:Y:S01]  /*3410*/  FMUL R216, R52, UR13 ;  /* 0x0000000d34d87c20 */ /* 0x000fe20008400000 */
[----:B------:R-:W-:Y:S01]  /*3420*/  FMUL R42, R25, 1.4426950216293334961 ;  /* 0x3fb8aa3b192a7820 */ /* 0x000fe20000400000 */
[----:B------:R-:W-:Y:S02]  /*3430*/  FSEL R218, R218, -INF , !P4 ;  /* 0xff800000dada7808 */ /* 0x000fe40006000000 */
[----:B------:R-:W-:Y:S01]  /*3440*/  FMNMX R25, R36, R19, !PT ;  /* 0x0000001324197209 */ /* 0x000fe20007800000 */
[----:B------:R-:W-:Y:S01]  /*3450*/  FMUL R53, R53, UR13 ;  /* 0x0000000d35357c20 */ /* 0x000fe20008400000 */
[----:B------:R-:W-:-:S02]  /*3460*/  FSEL R216, R216, -INF , !P1 ;  /* 0xff800000d8d87808 */ /* 0x000fc40004800000 */
[----:B------:R-:W-:Y:S01]  /*3470*/  FMNMX R25, R218, R25, !PT ;  /* 0x00000019da197209 */ /* 0x000fe20007800000 */
[----:B------:R0:W-:Y:S03]  /*3480*/  MUFU.EX2 R12, R37 ;  /* 0x00000025000c7308 */ /* 0x0001e60000000800 */
[----:B------:R-:W-:Y:S01]  /*3490*/  FMNMX R25, R216, R25, !PT ;  /* 0x00000019d8197209 */ /* 0x000fe20007800000 */
[----:B0-----:R-:W-:Y:S01]  /*34a0*/  FADD R37, R34, -R10 ;  /* 0x8000000a22257221 */ /* 0x001fe20000000000 */
[----:B------:R-:W-:-:S04]  /*34b0*/  FSEL R34, R53, -INF , !P5 ;  /* 0xff80000035227808 */ /* 0x000fc80006800000 */
[----:B------:R-:W-:-:S05]  /*34c0*/  FMNMX R25, R34, R25, !PT ;  /* 0x0000001922197209 */ /* 0x000fca0007800000 */
[----:B------:R-:W0:Y:S01]  /*34d0*/  SHFL.BFLY PT, R48, R25, 0x2, 0x1f ;  /* 0x0c401f0019307f89 */ /* 0x000e2200000e0000 */
[----:B------:R-:W-:-:S04]  /*34e0*/  FADD R140, R140, -R10 ;  /* 0x8000000a8c8c7221 */ /* 0x000fc80000000000 */
[----:B------:R-:W-:-:S04]  /*34f0*/  FMUL R140, R140, 1.4426950216293334961 ;  /* 0x3fb8aa3b8c8c7820 */ /* 0x000fc80000400000 */
[----:B------:R1:W-:Y:S01]  /*3500*/  MUFU.EX2 R11, R140 ;  /* 0x0000008c000b7308 */ /* 0x0003e20000000800 */
[----:B0-----:R-:W-:-:S05]  /*3510*/  FMNMX R25, R25, R48, !PT ;  /* 0x0000003019197209 */ /* 0x001fca0007800000 */
[----:B-1----:R-:W0:Y:S01]  /*3520*/  SHFL.BFLY PT, R140, R25, 0x1, 0x1f ;  /* 0x0c201f00198c7f89 */ /* 0x002e2200000e0000 */
[----:B------:R-:W-:Y:S01]  /*3530*/  FADD R31, R31, -R10 ;  /* 0x8000000a1f1f7221 */ /* 0x000fe20000000000 */
[----:B0-----:R-:W-:Y:S02]  /*3540*/  FMNMX R140, R25, R140, !PT ;  /* 0x0000008c198c7209 */ /* 0x001fe40007800000 */
[----:B------:R-:W0:Y:S01]  /*3550*/  S2R R25, SR_TID.X ;  /* 0x0000000000197919 */ /* 0x000e220000002100 */
[----:B------:R-:W-:Y:S01]  /*3560*/  FMUL R31, R31, 1.4426950216293334961 ;  /* 0x3fb8aa3b1f1f7820 */ /* 0x000fe20000400000 */
[----:B------:R-:W-:Y:S01]  /*3570*/  FADD R5, -R10, R5 ;  /* 0x000000050a057221 */ /* 0x000fe20000000100 */
[----:B------:R-:W-:Y:S01]  /*3580*/  MUFU.EX2 R19, R42 ;  /* 0x0000002a00137308 */ /* 0x000fe20000000800 */
[----:B------:R-:W-:-:S07]  /*3590*/  FMNMX R53, R140, R9, !PT ;  /* 0x000000098c357209 */ /* 0x000fce0007800000 */
[----:B------:R1:W-:Y:S01]  /*35a0*/  MUFU.EX2 R42, R31 ;  /* 0x0000001f002a7308 */ /* 0x0003e20000000800 */
[----:B------:R-:W-:Y:S01]  /*35b0*/  FADD R27, R27, -R10 ;  /* 0x8000000a1b1b7221 */ /* 0x000fe20000000000 */
[--C-:B------:R-:W-:Y:S01]  /*35c0*/  FADD R15, R15, -R53.reuse ;  /* 0x800000350f0f7221 */ /* 0x100fe20000000000 */
[----:B-1----:R-:W-:Y:S01]  /*35d0*/  FMUL R31, R5, 1.4426950216293334961 ;  /* 0x3fb8aa3b051f7820 */ /* 0x002fe20000400000 */
[----:B------:R-:W-:-:S04]  /*35e0*/  FADD R5, R14, -R53 ;  /* 0x800000350e057221 */ /* 0x000fc80000000000 */
[----:B------:R0:W1:Y:S01]  /*35f0*/  MUFU.EX2 R14, R31 ;  /* 0x0000001f000e7308 */ /* 0x0000620000000800 */
[----:B------:R-:W-:Y:S01]  /*3600*/  FMUL R27, R27, 1.4426950216293334961 ;  /* 0x3fb8aa3b1b1b7820 */ /* 0x000fe20000400000 */
[----:B------:R-:W-:Y:S01]  /*3610*/  FMUL R220, R15, 1.4426950216293334961 ;  /* 0x3fb8aa3b0fdc7820 */ /* 0x000fe20000400000 */
[----:B------:R-:W-:Y:S01]  /*3620*/  FADD R17, R17, -R53 ;  /* 0x8000003511117221 */ /* 0x000fe20000000000 */
[----:B0-----:R-:W-:Y:S02]  /*3630*/  SHF.R.S32.HI R31, RZ, 0x6, R25 ;  /* 0x00000006ff1f7819 */ /* 0x001fe40000011419 */
[----:B------:R-:W-:Y:S01]  /*3640*/  LOP3.LUT R25, R25, 0x3f, RZ, 0xc0, !PT ;  /* 0x0000003f19197812 */ /* 0x000fe200078ec0ff */
[----:B------:R-:W-:Y:S01]  /*3650*/  FADD R15, R13, -R53 ;  /* 0x800000350d0f7221 */ /* 0x000fe20000000000 */
[----:B------:R-:W-:-:S03]  /*3660*/  SGXT R31, R31, 0x1 ;  /* 0x000000011f1f781a */ /* 0x000fc60000000200 */
[----:B------:R-:W-:Y:S01]  /*3670*/  IMAD.SHL.U32 R25, R25, 0x2, RZ ;  /* 0x0000000219197824 */ /* 0x000fe200078e00ff */
[----:B------:R0:W-:Y:S01]  /*3680*/  MUFU.EX2 R41, R27 ;  /* 0x0000001b00297308 */ /* 0x0001e20000000800 */
[----:B------:R-:W-:Y:S01]  /*3690*/  FMUL R17, R17, 1.4426950216293334961 ;  /* 0x3fb8aa3b11117820 */ /* 0x000fe20000400000 */
[----:B------:R-:W-:Y:S02]  /*36a0*/  FADD R26, R26, -R53 ;  /* 0x800000351a1a7221 */ /* 0x000fe40000000000 */
[----:B------:R-:W-:Y:S01]  /*36b0*/  LOP3.LUT R25, R25, 0x90, R31, 0x78, !PT ;  /* 0x0000009019197812 */ /* 0x000fe200078e781f */
[----:B------:R-:W-:Y:S01]  /*36c0*/  BAR.SYNC.DEFER_BLOCKING 0x0 ;  /* 0x0000000000007b1d */ /* 0x000fe20000010000 */
[----:B0-----:R-:W-:Y:S01]  /*36d0*/  FMUL R27, R15, 1.4426950216293334961 ;  /* 0x3fb8aa3b0f1b7820 */ /* 0x001fe20000400000 */
[----:B------:R-:W-:-:S04]  /*36e0*/  FADD R15, R18, -R53 ;  /* 0x80000035120f7221 */ /* 0x000fc80000000000 */
[----:B------:R0:W-:Y:S01]  /*36f0*/  MUFU.EX2 R13, R17 ;  /* 0x00000011000d7308 */ /* 0x0001e20000000800 */
[----:B------:R-:W-:Y:S01]  /*3700*/  FADD R24, R24, -R53 ;  /* 0x8000003518187221 */ /* 0x000fe20000000000 */
[----:B------:R-:W-:-:S06]  /*3710*/  FADD R222, R222, -R10 ;  /* 0x8000000adede7221 */ /* 0x000fcc0000000000 */
[----:B------:R3:W-:Y:S01]  /*3720*/  MUFU.EX2 R18, R27 ;  /* 0x0000001b00127308 */ /* 0x0007e20000000800 */
[----:B0-----:R-:W-:Y:S01]  /*3730*/  FMUL R17, R26, 1.4426950216293334961 ;  /* 0x3fb8aa3b1a117820 */ /* 0x001fe20000400000 */
[C---:B------:R-:W-:Y:S01]  /*3740*/  LOP3.LUT R26, R25.reuse, 0x40, RZ, 0x3c, !PT ;  /* 0x00000040191a7812 */ /* 0x040fe200078e3cff */
[----:B------:R-:W-:Y:S01]  /*3750*/  FMUL R24, R24, 1.4426950216293334961 ;  /* 0x3fb8aa3b18187820 */ /* 0x000fe20000400000 */
[C---:B---3--:R-:W-:Y:S01]  /*3760*/  LOP3.LUT R27, R25.reuse, 0x20, RZ, 0x3c, !PT ;  /* 0x00000020191b7812 */ /* 0x048fe200078e3cff */
[----:B--2---:R-:W-:Y:S04]  /*3770*/  STS.U16 [R25+UR12+0x2000], R225 ;  /* 0x002000e119007988 */ /* 0x004fe8000800040c */
[----:B----4-:R-:W-:Y:S04]  /*3780*/  STS.U16 [R25+UR12+0x2400], R226 ;  /* 0x002400e219007988 */ /* 0x010fe8000800040c */
[----:B------:R-:W-:Y:S04]  /*3790*/  STS.U16 [R25+UR12+0x2800], R227 ;  /* 0x002800e319007988 */ /* 0x000fe8000800040c */
[----:B-----5:R-:W-:Y:S04]  /*37a0*/  STS.U16 [R25+UR12+0x2c00], R228 ;  /* 0x002c00e419007988 */ /* 0x020fe8000800040c */
        /* <DEDUP_REMOVED lines=12> */
[----:B------:R-:W-:Y:S01]  /*3870*/  STS.U16 [R27+UR12+0x3d00], R30 ;  /* 0x003d001e1b007988 */ /* 0x000fe2000800040c */
[----:B------:R-:W-:-:S03]  /*3880*/  FADD R47, R47, -R10 ;  /* 0x8000000a2f2f7221 */ /* 0x000fc60000000000 */
[----:B------:R-:W-:Y:S01]  /*3890*/  STS.U16 [R26+UR12+0x2200], R247 ;  /* 0x002200f71a007988 */ /* 0x000fe2000800040c */
[----:B------:R-:W-:-:S03]  /*38a0*/  FMUL R49, R222, 1.4426950216293334961 ;  /* 0x3fb8aa3bde317820 */ /* 0x000fc60000400000 */
        /* <DEDUP_REMOVED lines=9> */
[----:B------:R0:W-:Y:S03]  /*3940*/  MUFU.EX2 R222, R24 ;  /* 0x0000001800de7308 */ /* 0x0001e60000000800 */
[----:B------:R-:W-:Y:S04]  /*3950*/  STS.U16 [R25+UR12+0x2700], R240 ;  /* 0x002700f019007988 */ /* 0x000fe8000800040c */
[----:B------:R-:W-:Y:S04]  /*3960*/  STS.U16 [R25+UR12+0x2b00], R224 ;  /* 0x002b00e019007988 */ /* 0x000fe8000800040c */
[----:B------:R-:W-:Y:S04]  /*3970*/  STS.U16 [R25+UR12+0x2f00], R239 ;  /* 0x002f00ef19007988 */ /* 0x000fe8000800040c */
[----:B------:R-:W-:Y:S04]  /*3980*/  STS.U16 [R25+UR12+0x3300], R238 ;  /* 0x003300ee19007988 */ /* 0x000fe8000800040c */
[----:B------:R-:W-:Y:S04]  /*3990*/  STS.U16 [R25+UR12+0x3700], R236 ;  /* 0x003700ec19007988 */ /* 0x000fe8000800040c */
[----:B------:R-:W-:Y:S04]  /*39a0*/  STS.U16 [R25+UR12+0x3b00], R39 ;  /* 0x003b002719007988 */ /* 0x000fe8000800040c */
[----:B------:R2:W-:Y:S01]  /*39b0*/  STS.U16 [R25+UR12+0x3f00], R54 ;  /* 0x003f003619007988 */ /* 0x0005e2000800040c */
[--C-:B0-----:R-:W-:Y:S01]  /*39c0*/  FADD R24, R142, -R53.reuse ;  /* 0x800000358e187221 */ /* 0x101fe20000000000 */
[----:B------:R0:W-:Y:S06]  /*39d0*/  MEMBAR.ALL.CTA ;  /* 0x0000000000007992 */ /* 0x0001ec0000008000 */
[----:B0-----:R-:W0:Y:S01]  /*39e0*/  FENCE.VIEW.ASYNC.S ;  /* 0x00000000000073c6 */ /* 0x001e220000000000 */
[----:B------:R-:W-:Y:S01]  /*39f0*/  FMUL R16, R47, 1.4426950216293334961 ;  /* 0x3fb8aa3b2f107820 */ /* 0x000fe20000400000 */
[----:B------:R-:W-:Y:S01]  /*3a00*/  FMUL R47, R221, 1.4426950216293334961 ;  /* 0x3fb8aa3bdd2f7820 */ /* 0x000fe20000400000 */
[----:B------:R-:W-:Y:S01]  /*3a10*/  FMUL R221, R24, 1.4426950216293334961 ;  /* 0x3fb8aa3b18dd7820 */ /* 0x000fe20000400000 */
[----:B------:R-:W-:Y:S01]  /*3a20*/  FADD R24, R218, -R53 ;  /* 0x80000035da187221 */ /* 0x000fe20000000000 */
[----:B------:R-:W-:-:S03]  /*3a30*/  FADD R223, R223, -R10 ;  /* 0x8000000adfdf7221 */ /* 0x000fc60000000000 */
[----:B------:R-:W-:Y:S01]  /*3a40*/  FMUL R24, R24, 1.4426950216293334961 ;  /* 0x3fb8aa3b18187820 */ /* 0x000fe20000400000 */
[----:B------:R-:W-:Y:S01]  /*3a50*/  FMUL R48, R223, 1.4426950216293334961 ;  /* 0x3fb8aa3bdf307820 */ /* 0x000fe20000400000 */
[--C-:B------:R-:W-:Y:S01]  /*3a60*/  FADD R217, R217, -R10.reuse ;  /* 0x8000000ad9d97221 */ /* 0x100fe20000000000 */
[--C-:B------:R-:W-:Y:S01]  /*3a70*/  FADD R219, R219, -R10.reuse ;  /* 0x8000000adbdb7221 */ /* 0x100fe20000000000 */
[----:B------:R3:W-:Y:S01]  /*3a80*/  MUFU.EX2 R223, R24 ;  /* 0x0000001800df7308 */ /* 0x0007e20000000800 */
[--C-:B------:R-:W-:Y:S01]  /*3a90*/  FADD R231, R231, -R10.reuse ;  /* 0x8000000ae7e77221 */ /* 0x100fe20000000000 */
[--C-:B------:R-:W-:Y:S01]  /*3aa0*/  FADD R233, R233, -R10.reuse ;  /* 0x8000000ae9e97221 */ /* 0x100fe20000000000 */
[--C-:B------:R-:W-:Y:S01]  /*3ab0*/  FADD R216, R216, -R53.reuse ;  /* 0x80000035d8d87221 */ /* 0x100fe20000000000 */
[--C-:B------:R-:W-:Y:S01]  /*3ac0*/  FADD R35, R35, -R10.reuse ;  /* 0x8000000a23237221 */ /* 0x100fe20000000000 */
[----:B------:R-:W-:Y:S01]  /*3ad0*/  FADD R243, R243, -R10 ;  /* 0x8000000af3f37221 */ /* 0x000fe20000000000 */
[--C-:B------:R-:W-:Y:S01]  /*3ae0*/  FADD R28, R28, -R53.reuse ;  /* 0x800000351c1c7221 */ /* 0x100fe20000000000 */
[----:B------:R-:W-:Y:S01]  /*3af0*/  FADD R29, R29, -R53 ;  /* 0x800000351d1d7221 */ /* 0x000fe20000000000 */
[----:B---3--:R-:W-:Y:S01]  /*3b00*/  FADD R24, -R53, R9 ;  /* 0x0000000935187221 */ /* 0x008fe20000000100 */
[--C-:B------:R-:W-:Y:S01]  /*3b10*/  FADD R33, R33, -R53.reuse ;  /* 0x8000003521217221 */ /* 0x100fe20000000000 */
[--C-:B------:R-:W-:Y:S01]  /*3b20*/  FADD R32, R32, -R53.reuse ;  /* 0x8000003520207221 */ /* 0x100fe20000000000 */
[--C-:B------:R-:W-:Y:S01]  /*3b30*/  FADD R36, R36, -R53.reuse ;  /* 0x8000003524247221 */ /* 0x100fe20000000000 */
[----:B------:R-:W-:Y:S01]  /*3b40*/  FADD R34, R34, -R53 ;  /* 0x8000003522227221 */ /* 0x000fe20000000000 */
[----:B------:R-:W-:Y:S01]  /*3b50*/  FMUL R44, R217, 1.4426950216293334961 ;  /* 0x3fb8aa3bd92c7820 */ /* 0x000fe20000400000 */
        /* <DEDUP_REMOVED lines=16> */
[----:B------:R-:W3:Y:S08]  /*3c60*/  MUFU.EX2 R225, R24 ;  /* 0x0000001800e17308 */ /* 0x000ef00000000800 */
[----:B------:R-:W4:Y:S08]  /*3c70*/  MUFU.EX2 R16, R16 ;  /* 0x0000001000107308 */ /* 0x000f300000000800 */
[----:B------:R-:W-:Y:S08]  /*3c80*/  MUFU.EX2 R40, R37 ;  /* 0x0000002500287308 */ /* 0x000ff00000000800 */
        /* <DEDUP_REMOVED lines=10> */
[----:B------:R-:W5:Y:S08]  /*3d30*/  MUFU.EX2 R220, R220 ;  /* 0x000000dc00dc7308 */ /* 0x000f700000000800 */
[----:B------:R-:W0:Y:S08]  /*3d40*/  MUFU.EX2 R15, R15 ;  /* 0x0000000f000f7308 */ /* 0x000e300000000800 */
[----:B------:R-:W-:Y:S08]  /*3d50*/  MUFU.EX2 R17, R17 ;  /* 0x0000001100117308 */ /* 0x000ff00000000800 */
[----:B------:R0:W0:Y:S08]  /*3d60*/  MUFU.EX2 R55, R28 ;  /* 0x0000001c00377308 */ /* 0x0000300000000800 */
[----:B------:R0:W-:Y:S08]  /*3d70*/  MUFU.EX2 R217, R29 ;  /* 0x0000001d00d97308 */ /* 0x0001f00000000800 */
[----:B------:R-:W0:Y:S08]  /*3d80*/  MUFU.EX2 R219, R33 ;  /* 0x0000002100db7308 */ /* 0x000e300000000800 */
[----:B------:R0:W-:Y:S08]  /*3d90*/  MUFU.EX2 R142, R32 ;  /* 0x00000020008e7308 */ /* 0x0001f00000000800 */
[----:B------:R-:W0:Y:S08]  /*3da0*/  MUFU.EX2 R221, R221 ;  /* 0x000000dd00dd7308 */ /* 0x000e300000000800 */
[----:B------:R-:W0:Y:S08]  /*3db0*/  MUFU.EX2 R218, R36 ;  /* 0x0000002400da7308 */ /* 0x000e300000000800 */
[----:B------:R-:W-:Y:S08]  /*3dc0*/  MUFU.EX2 R46, R46 ;  /* 0x0000002e002e7308 */ /* 0x000ff00000000800 */
[----:B------:R0:W0:Y:S01]  /*3dd0*/  MUFU.EX2 R9, R34 ;  /* 0x0000002200097308 */ /* 0x0000220000000800 */
[-C--:B-1----:R-:W-:Y:S01]  /*3de0*/  FMUL R58, R58, R14.reuse ;  /* 0x0000000e3a3a7220 */ /* 0x082fe20000400000 */
[-C--:B------:R-:W-:Y:S01]  /*3df0*/  FMUL R59, R59, R14.reuse ;  /* 0x0000000e3b3b7220 */ /* 0x080fe20000400000 */
        /* <DEDUP_REMOVED lines=13> */
[----:B------:R-:W-:Y:S01]  /*3ed0*/  FMUL R87, R87, R14 ;  /* 0x0000000e57577220 */ /* 0x000fe20000400000 */
[-C--:B---3--:R-:W-:Y:S01]  /*3ee0*/  FMUL R56, R56, R225.reuse ;  /* 0x000000e138387220 */ /* 0x088fe20000400000 */
        /* <DEDUP_REMOVED lines=15> */
[----:B--2---:R-:W-:-:S02]  /*3fe0*/  F2FP.BF16.F32.PACK_AB R25, R12, R11 ;  /* 0x0000000b0c19723e */ /* 0x004fc400000010ff */
[----:B----4-:R-:W-:Y:S02]  /*3ff0*/  F2FP.BF16.F32.PACK_AB R27, R19, R16 ;  /* 0x00000010131b723e */ /* 0x010fe400000010ff */
[----:B-----5:R-:W-:Y:S02]  /*4000*/  F2FP.BF16.F32.PACK_AB R24, R220, R5 ;  /* 0x00000005dc18723e */ /* 0x020fe400000010ff */
[----:B------:R-:W-:Y:S02]  /*4010*/  F2FP.BF16.F32.PACK_AB R26, R18, R13 ;  /* 0x0000000d121a723e */ /* 0x000fe400000010ff */
[----:B0-----:R-:W-:Y:S02]  /*4020*/  F2FP.BF16.F32.PACK_AB R28, R222, R15 ;  /* 0x0000000fde1c723e */ /* 0x001fe400000010ff */
[----:B------:R-:W-:Y:S02]  /*4030*/  F2FP.BF16.F32.PACK_AB R29, R41, R40 ;  /* 0x00000028291d723e */ /* 0x000fe400000010ff */
[----:B------:R-:W-:-:S02]  /*4040*/  F2FP.BF16.F32.PACK_AB R30, R55, R17 ;  /* 0x00000011371e723e */ /* 0x000fc400000010ff */
[----:B------:R-:W-:Y:S02]  /*4050*/  F2FP.BF16.F32.PACK_AB R31, R43, R42 ;  /* 0x0000002a2b1f723e */ /* 0x000fe400000010ff */
[----:B------:R-:W-:Y:S02]  /*4060*/  F2FP.BF16.F32.PACK_AB R32, R219, R217 ;  /* 0x000000d9db20723e */ /* 0x000fe400000010ff */
[----:B------:R-:W-:Y:S02]  /*4070*/  F2FP.BF16.F32.PACK_AB R33, R45, R44 ;  /* 0x0000002c2d21723e */ /* 0x000fe400000010ff */
[----:B------:R-:W-:Y:S02]  /*4080*/  F2FP.BF16.F32.PACK_AB R34, R221, R142 ;  /* 0x0000008edd22723e */ /* 0x000fe400000010ff */
[----:B------:R-:W-:Y:S02]  /*4090*/  F2FP.BF16.F32.PACK_AB R35, R48, R47 ;  /* 0x0000002f3023723e */ /* 0x000fe400000010ff */
[----:B------:R-:W-:-:S02]  /*40a0*/  F2FP.BF16.F32.PACK_AB R36, R223, R218 ;  /* 0x000000dadf24723e */ /* 0x000fc400000010ff */
[----:B------:R-:W-:Y:S02]  /*40b0*/  F2FP.BF16.F32.PACK_AB R37, R52, R49 ;  /* 0x000000313425723e */ /* 0x000fe400000010ff */
[----:B------:R-:W-:Y:S02]  /*40c0*/  F2FP.BF16.F32.PACK_AB R38, R9, R46 ;  /* 0x0000002e0926723e */ /* 0x000fe400000010ff */
[----:B------:R-:W-:Y:S01]  /*40d0*/  F2FP.BF16.F32.PACK_AB R39, R140, R51 ;  /* 0x000000338c27723e */ /* 0x000fe200000010ff */
[----:B------:R-:W-:Y:S06]  /*40e0*/  BAR.SYNC.DEFER_BLOCKING 0x0 ;  /* 0x0000000000007b1d */ /* 0x000fec0000010000 */
[----:B------:R-:W-:-:S06]  /*40f0*/  WARPGROUP.ARRIVE ;  /* 0x00000000000079c5 */ /* 0x000fcc0000000000 */
[----:B------:R-:W-:Y:S04]  /*4100*/  HGMMA.64x64x16.F32.BF16 R56, R24, gdesc[UR16], R56 ;  /* 0x00e0001018387df0 */ /* 0x000fe80008701838 */
[----:B------:R-:W-:Y:S01]  /*4110*/  HGMMA.64x64x16.F32.BF16 R56, R28, gdesc[UR8], R56 ;  /* 0x00e000081c387df0 */ /* 0x000fe20008701838 */
[----:B------:R-:W-:Y:S01]  /*4120*/  FADD R11, R11, R12 ;  /* 0x0000000c0b0b7221 */ /* 0x000fe20000000000 */
[----:B------:R-:W-:-:S03]  /*4130*/  FADD R220, R5, R220 ;  /* 0x000000dc05dc7221 */ /* 0x000fc60000000000 */
        /* <DEDUP_REMOVED lines=11> */
[----:B------:R-:W-:Y:S01]  /*41f0*/  HGMMA.64x64x16.F32.BF16 R56, R32, gdesc[UR20], R56 ;  /* 0x00e0001420387df0 */ /* 0x000fe20008701838 */
[----:B------:R-:W-:Y:S02]  /*4200*/  FADD R222, R55, R222 ;  /* 0x000000de37de7221 */ /* 0x000fe40000000000 */
[----:B------:R-:W-:Y:S02]  /*4210*/  FADD R44, R44, R43 ;  /* 0x0000002b2c2c7221 */ /* 0x000fe40000000000 */
[----:B------:R-:W-:Y:S02]  /*4220*/  FADD R222, R217, R222 ;  /* 0x000000ded9de7221 */ /* 0x000fe40000000000 */
[----:B------:R-:W-:Y:S02]  /*4230*/  FADD R44, R45, R44 ;  /* 0x0000002c2d2c7221 */ /* 0x000fe40000000000 */
[----:B------:R-:W-:-:S02]  /*4240*/  FADD R219, R219, R222 ;  /* 0x000000dedbdb7221 */ /* 0x000fc40000000000 */
[----:B------:R-:W-:Y:S02]  /*4250*/  FADD R47, R47, R44 ;  /* 0x0000002c2f2f7221 */ /* 0x000fe40000000000 */
        /* <DEDUP_REMOVED lines=10> */
[----:B------:R-:W-:-:S03]  /*4300*/  FADD R46, R9, R46 ;  /* 0x0000002e092e7221 */ /* 0x000fc60000000000 */
[----:B------:R-:W0:Y:S04]  /*4310*/  SHFL.BFLY PT, R12, R51, 0x2, 0x1f ;  /* 0x0c401f00330c7f89 */ /* 0x000e2800000e0000 */
[----:B------:R-:W1:Y:S01]  /*4320*/  SHFL.BFLY PT, R5, R46, 0x2, 0x1f ;  /* 0x0c401f002e057f89 */ /* 0x000e6200000e0000 */
[----:B------:R-:W-:Y:S01]  /*4330*/  HGMMA.64x64x16.F32.BF16 R56, R36, gdesc[UR24], R56, gsb0 ;  /* 0x00e0001824387df0 */ /* 0x000fe20008001838 */
[----:B0-----:R-:W-:Y:S01]  /*4340*/  FADD R9, R51, R12 ;  /* 0x0000000c33097221 */ /* 0x001fe20000000000 */
[----:B-1----:R-:W-:Y:S01]  /*4350*/  FADD R5, R46, R5 ;  /* 0x000000052e057221 */ /* 0x002fe20000000000 */
[----:B------:R-:W-:-:S03]  /*4360*/  UIADD3 UR4, UP0, UR4, 0x40, URZ ;  /* 0x0000004004047890 */ /* 0x000fc6000ff1e03f */
[----:B------:R-:W0:Y:S01]  /*4370*/  SHFL.BFLY PT, R16, R9, 0x1, 0x1f ;  /* 0x0c201f0009107f89 */ /* 0x000e2200000e0000 */
[----:B------:R-:W-:-:S03]  /*4380*/  UIADD3.X UR5, URZ, UR5, URZ, UP0, !UPT ;  /* 0x000000053f057290 */ /* 0x000fc600087fe43f */
[----:B------:R-:W1:Y:S01]  /*4390*/  SHFL.BFLY PT, R12, R5, 0x1, 0x1f ;  /* 0x0c201f00050c7f89 */ /* 0x000e6200000e0000 */
[----:B------:R-:W-:Y:S02]  /*43a0*/  ISETP.LE.U32.AND P0, PT, R2, UR4, PT ;  /* 0x0000000402007c0c */ /* 0x000fe4000bf03070 */
[----:B------:R-:W-:-:S05]  /*43b0*/  IMAD.U32 R13, RZ, RZ, UR5 ;  /* 0x00000005ff0d7e24 */ /* 0x000fca000f8e00ff */
[----:B------:R-:W-:Y:S01]  /*43c0*/  ISETP.GE.U32.AND.EX P0, PT, R13, RZ, PT, P0 ;  /* 0x000000ff0d00720c */ /* 0x000fe20003f06100 */
[----:B------:R-:W-:Y:S02]  /*43d0*/  IMAD R4, R143, 0x40, R4 ;  /* 0x000000408f047824 */ /* 0x000fe400078e0204 */
[----:B------:R-:W-:Y:S02]  /*43e0*/  IMAD R6, R141, 0x40, R6 ;  /* 0x000000408d067824 */ /* 0x000fe400078e0206 */
[----:B0-----:R-:W-:Y:S01]  /*43f0*/  FADD R11, R9, R16 ;  /* 0x00000010090b7221 */ /* 0x001fe20000000000 */
[----:B-1----:R-:W-:-:S03]  /*4400*/  FADD R12, R5, R12 ;  /* 0x0000000c050c7221 */ /* 0x002fc60000000000 */
[----:B------:R-:W-:Y:S01]  /*4410*/  FFMA R7, R14, R7, R11 ;  /* 0x000000070e077223 */ /* 0x000fe2000000000b */
[----:B------:R-:W-:Y:S02]  /*4420*/  IMAD.MOV.U32 R9, RZ, RZ, R53 ;  /* 0x000000ffff097224 */ /* 0x000fe400078e0035 */
[----:B------:R-:W-:Y:S01]  /*4430*/  FFMA R8, R225, R8, R12 ;  /* 0x00000008e1087223 */ /* 0x000fe2000000000c */
[----:B------:R-:W-:Y:S01]  /*4440*/  IMAD.MOV.U32 R5, RZ, RZ, R10 ;  /* 0x000000ffff057224 */ /* 0x000fe200078e000a */
[----:B------:R-:W-:Y:S02]  /*4450*/  WARPGROUP.DEPBAR.LE gsb0, 0x0 ;  /* 0x00008000000079c5 */ /* 0x000fe40000010000 */
[----:B------:R-:W-:Y:S05]  /*4460*/  @!P0 BRA `(.L_x_1) ;  /* 0xffffffd800488947 */ /* 0x000fea000383ffff */
.L_x_0:
[----:B------:R-:W-:Y:S02]  /*4470*/  IMAD.MOV.U32 R19, RZ, RZ, R7 ;  /* 0x000000ffff137224 */ /* 0x000fe400078e0007 */
[----:B0-----:R-:W-:Y:S01]  /*4480*/  FMUL R3, R86, 0.25 ;  /* 0x3e80000056037820 */ /* 0x001fe20000400000 */
[----:B------:R-:W-:Y:S01]  /*4490*/  FMUL R2, R87, 0.25 ;  /* 0x3e80000057027820 */ /* 0x000fe20000400000 */
[----:B------:R-:W-:Y:S01]  /*44a0*/  FMUL R5, R82, 0.25 ;  /* 0x3e80000052057820 */ /* 0x000fe20000400000 */
[----:B------:R-:W-:Y:S01]  /*44b0*/  FMUL R4, R83, 0.25 ;  /* 0x3e80000053047820 */ /* 0x000fe20000400000 */
[----:B------:R-:W-:Y:S01]  /*44c0*/  FSETP.GT.AND P0, PT, |R19|, 8.50705917302346158658e+37, PT ;  /* 0x7e8000001300780b */ /* 0x000fe20003f04200 */
[----:B------:R-:W-:Y:S02]  /*44d0*/  IMAD.MOV.U32 R20, RZ, RZ, R8 ;  /* 0x000000ffff147224 */ /* 0x000fe400078e0008 */
[----:B------:R-:W-:Y:S01]  /*44e0*/  FMUL R6, R75, 0.25 ;  /* 0x3e8000004b067820 */ /* 0x000fe20000400000 */
[----:B------:R-:W-:Y:S01]  /*44f0*/  FMUL R12, R71, 0.25 ;  /* 0x3e800000470c7820 */ /* 0x000fe20000400000 */
[----:B------:R-:W-:Y:S01]  /*4500*/  FSEL R15, R3, R86, P0 ;  /* 0x00000056030f7208 */ /* 0x000fe20000000000 */
[----:B------:R-:W-:Y:S01]  /*4510*/  FMUL R3, R78, 0.25 ;  /* 0x3e8000004e037820 */ /* 0x000fe20000400000 */
[----:B------:R-:W-:Y:S01]  /*4520*/  FSEL R87, R2, R87, P0 ;  /* 0x0000005702577208 */ /* 0x000fe20000000000 */
[----:B------:R-:W-:Y:S01]  /*4530*/  FMUL R7, R62, 0.25 ;  /* 0x3e8000003e077820 */ /* 0x000fe20000400000 */
[----:B------:R-:W-:Y:S01]  /*4540*/  FSEL R17, R5, R82, P0 ;  /* 0x0000005205117208 */ /* 0x000fe20000000000 */
[----:B------:R-:W0:Y:S01]  /*4550*/  S2R R2, SR_TID.X ;  /* 0x0000000000027919 */ /* 0x000e220000002100 */
[----:B------:R-:W-:Y:S01]  /*4560*/  FMUL R5, R74, 0.25 ;  /* 0x3e8000004a057820 */ /* 0x000fe20000400000 */
[----:B------:R-:W-:Y:S01]  /*4570*/  FSEL R21, R3, R78, P0 ;  /* 0x0000004e03157208 */ /* 0x000fe20000000000 */
        /* <DEDUP_REMOVED lines=9> */
[----:B------:R-:W-:Y:S01]  /*4610*/  FSETP.GT.AND P1, PT, |R20|, 8.50705917302346158658e+37, PT ;  /* 0x7e8000001400780b */ /* 0x000fe20003f24200 */
[----:B------:R-:W-:Y:S01]  /*4620*/  BAR.SYNC.DEFER_BLOCKING 0x0 ;  /* 0x0000000000007b1d */ /* 0x000fe20000010000 */
        /* <DEDUP_REMOVED lines=13> */
[----:B------:R-:W1:Y:S01]  /*4700*/  LDC R86, c[0x0][0x278] ;  /* 0x00009e00ff567b82 */ /* 0x000e620000000800 */
        /* <DEDUP_REMOVED lines=15> */
[----:B0-----:R-:W-:Y:S01]  /*4800*/  IMAD.SHL.U32 R3, R2, 0x8, RZ ;  /* 0x0000000802037824 */ /* 0x001fe200078e00ff */
[----:B------:R-:W-:Y:S01]  /*4810*/  FSEL R14, R6, R81, P1 ;  /* 0x00000051060e7208 */ /* 0x000fe20000800000 */
[----:B------:R-:W-:Y:S01]  /*4820*/  FMUL R6, R73, 0.25 ;  /* 0x3e80000049067820 */ /* 0x000fe20000400000 */
[----:B------:R-:W-:Y:S01]  /*4830*/  FSEL R30, R4, R69, P1 ;  /* 0x00000045041e7208 */ /* 0x000fe20000800000 */
[----:B------:R-:W-:Y:S01]  /*4840*/  FMUL R4, R61, 0.25 ;  /* 0x3e8000003d047820 */ /* 0x000fe20000400000 */
[----:B------:R-:W-:Y:S01]  /*4850*/  FSEL R60, R5, R60, P1 ;  /* 0x0000003c053c7208 */ /* 0x000fe20000800000 */
[----:B------:R-:W0:Y:S01]  /*4860*/  LDC.64 R94, c[0x0][0x228] ;  /* 0x00008a00ff5e7b82 */ /* 0x000e220000000a00 */
[----:B------:R-:W-:Y:S01]  /*4870*/  LOP3.LUT R5, R3, 0x380, RZ, 0xc0, !PT ;  /* 0x0000038003057812 */ /* 0x000fe200078ec0ff */
[----:B------:R-:W-:Y:S01]  /*4880*/  FMUL R3, R56, 0.25 ;  /* 0x3e80000038037820 */ /* 0x000fe20000400000 */
[----:B------:R-:W-:Y:S01]  /*4890*/  FSEL R28, R6, R73, P1 ;  /* 0x00000049061c7208 */ /* 0x000fe20000800000 */
[----:B------:R-:W-:Y:S01]  /*48a0*/  FMUL R6, R65, 0.25 ;  /* 0x3e80000041067820 */ /* 0x000fe20000400000 */
[----:B------:R-:W-:Y:S01]  /*48b0*/  FSEL R38, R4, R61, P1 ;  /* 0x0000003d04267208 */ /* 0x000fe20000800000 */
[----:B------:R-:W-:Y:S01]  /*48c0*/  ULDC.64 UR4, c[0x0][0x270] ;  /* 0x00009c0000047ab9 */ /* 0x000fe20000000a00 */
[----:B------:R-:W-:Y:S01]  /*48d0*/  LOP3.LUT R4, R2, 0x7, RZ, 0xc0, !PT ;  /* 0x0000000702047812 */ /* 0x000fe200078ec0ff */
[----:B------:R-:W-:Y:S01]  /*48e0*/  UIMAD UR4, UR7, UR4, URZ ;  /* 0x00000004070472a4 */ /* 0x000fe2000f8e023f */
[----:B------:R-:W-:-:S02]  /*48f0*/  FSEL R31, R7, R62, P0 ;  /* 0x0000003e071f7208 */ /* 0x000fc40000000000 */
[----:B------:R-:W-:Y:S01]  /*4900*/  FSEL R56, R3, R56, P1 ;  /* 0x0000003803387208 */ /* 0x000fe20000800000 */
[----:B------:R-:W-:Y:S01]  /*4910*/  FMUL R3, R20, 8388608 ;  /* 0x4b00000014037820 */ /* 0x000fe20000400000 */
[----:B------:R-:W-:Y:S02]  /*4920*/  LEA R7, R4, UR12, 0x4 ;  /* 0x0000000c04077c11 */ /* 0x000fe4000f8e20ff */
[----:B------:R-:W-:Y:S01]  /*4930*/  FSEL R36, R6, R65, P1 ;  /* 0x0000004106247208 */ /* 0x000fe20000800000 */
[----:B------:R-:W-:Y:S01]  /*4940*/  FMUL R6, R57, 0.25 ;  /* 0x3e80000039067820 */ /* 0x000fe20000400000 */
[----:B------:R-:W-:Y:S01]  /*4950*/  LOP3.LUT R8, R2, 0x8, RZ, 0xc0, !PT ;  /* 0x0000000802087812 */ /* 0x000fe200078ec0ff */
[--C-:B------:R-:W-:Y:S01]  /*4960*/  IMAD R9, R4, -0x8, R7.reuse ;  /* 0xfffffff804097824 */ /* 0x100fe200078e0207 */
[----:B------:R-:W-:Y:S02]  /*4970*/  FSETP.GEU.AND P2, PT, R20, 1.175494350822287508e-38, PT ;  /* 0x008000001400780b */ /* 0x000fe40003f4e000 */
[----:B------:R-:W-:Y:S01]  /*4980*/  FSEL R44, R6, R57, P1 ;  /* 0x00000039062c7208 */ /* 0x000fe20000800000 */
[----:B------:R-:W-:Y:S01]  /*4990*/  IMAD R4, R8, 0x80, R7 ;  /* 0x0000008008047824 */ /* 0x000fe200078e0207 */
[----:B------:R-:W-:Y:S01]  /*49a0*/  FSEL R66, R3, R20, !P2 ;  /* 0x0000001403427208 */ /* 0x000fe20005000000 */
[----:B------:R-:W-:Y:S01]  /*49b0*/  IMAD.SHL.U32 R6, R2, 0x4, RZ ;  /* 0x0000000402067824 */ /* 0x000fe200078e00ff */
[----:B------:R-:W-:Y:S01]  /*49c0*/  FSETP.GEU.AND P4, PT, |R19|, 1.175494350822287508e-38, PT ;  /* 0x008000001300780b */ /* 0x000fe20003f8e200 */
[----:B------:R-:W-:-:S02]  /*49d0*/  IMAD.IADD R62, R5, 0x1, R4 ;  /* 0x00000001053e7824 */ /* 0x000fc400078e0204 */
[C---:B------:R-:W-:Y:S01]  /*49e0*/  FMUL R4, R19.reuse, 8388608 ;  /* 0x4b00000013047820 */ /* 0x040fe20000400000 */
[----:B------:R-:W-:Y:S01]  /*49f0*/  VIADD R3, R66, 0xc0cafb0d ;  /* 0xc0cafb0d42037836 */ /* 0x000fe20000000000 */
[----:B------:R-:W-:Y:S02]  /*4a00*/  FSETP.GEU.AND P3, PT, R19, 1.175494350822287508e-38, PT ;  /* 0x008000001300780b */ /* 0x000fe40003f6e000 */
[----:B------:R-:W-:Y:S02]  /*4a10*/  LOP3.LUT R6, R6, 0xc0, RZ, 0xc0, !PT ;  /* 0x000000c006067812 */ /* 0x000fe400078ec0ff */
[----:B------:R-:W-:Y:S02]  /*4a20*/  LOP3.LUT R5, R3, 0xff800000, RZ, 0xc0, !PT ;  /* 0xff80000003057812 */ /* 0x000fe400078ec0ff */
[----:B------:R-:W-:Y:S01]  /*4a30*/  FSEL R70, R4, R19, !P3 ;  /* 0x0000001304467208 */ /* 0x000fe20005800000 */
[----:B------:R-:W-:Y:S01]  /*4a40*/  @P0 FMUL R19, R19, 0.25 ;  /* 0x3e80000013130820 */ /* 0x000fe20000400000 */
[----:B------:R-:W-:Y:S01]  /*4a50*/  IMAD.IADD R13, R6, 0x1, R9 ;  /* 0x00000001060d7824 */ /* 0x000fe200078e0209 */
[----:B------:R-:W-:Y:S01]  /*4a60*/  FSEL R4, RZ, -23, P2 ;  /* 0xc1b80000ff047808 */ /* 0x000fe20001000000 */
[----:B------:R-:W-:Y:S01]  /*4a70*/  @!P4 FMUL R15, R15, 16777216 ;  /* 0x4b8000000f0fc820 */ /* 0x000fe20000400000 */
[----:B------:R-:W-:Y:S01]  /*4a80*/  I2FP.F32.S32 R7, R5 ;  /* 0x0000000500077245 */ /* 0x000fe20000201400 */
[----:B------:R-:W-:Y:S01]  /*4a90*/  @!P4 FMUL R19, R19, 16777216 ;  /* 0x4b8000001313c820 */ /* 0x000fe20000400000 */
[----:B------:R-:W-:Y:S01]  /*4aa0*/  LEA.HI R3, R8, R13, RZ, 0x1f ;  /* 0x0000000d08037211 */ /* 0x000fe200078ff8ff */
[----:B------:R-:W-:Y:S01]  /*4ab0*/  VIADD R6, R70, 0xc0cafb0d ;  /* 0xc0cafb0d46067836 */ /* 0x000fe20000000000 */
[----:B------:R-:W-:Y:S01]  /*4ac0*/  FSETP.GEU.AND P0, PT, |R20|, 1.175494350822287508e-38, PT ;  /* 0x008000001400780b */ /* 0x000fe20003f0e200 */
[----:B------:R-:W-:Y:S01]  /*4ad0*/  FFMA.FTZ R8, R7, 1.1920928955078125e-07, R4 ;  /* 0x3400000007087823 */ /* 0x000fe20000010004 */
[----:B------:R-:W-:Y:S01]  /*4ae0*/  @!P4 FMUL R87, R87, 16777216 ;  /* 0x4b8000005757c820 */ /* 0x000fe20000400000 */
[----:B------:R-:W2:Y:S01]  /*4af0*/  MUFU.RCP R4, R19 ;  /* 0x0000001300047308 */ /* 0x000ea20000001000 */
[----:B------:R-:W-:Y:S01]  /*4b00*/  LOP3.LUT R9, R6, 0xff800000, RZ, 0xc0, !PT ;  /* 0xff80000006097812 */ /* 0x000fe200078ec0ff */
[----:B------:R-:W-:Y:S01]  /*4b10*/  @!P4 FMUL R83, R83, 16777216 ;  /* 0x4b8000005353c820 */ /* 0x000fe20000400000 */
[----:B------:R-:W-:Y:S01]  /*4b20*/  FSEL R6, RZ, -23, P3 ;  /* 0xc1b80000ff067808 */ /* 0x000fe20001800000 */
[----:B------:R-:W-:Y:S01]  /*4b30*/  @!P4 FMUL R17, R17, 16777216 ;  /* 0x4b8000001111c820 */ /* 0x000fe20000400000 */
[----:B------:R-:W-:Y:S01]  /*4b40*/  I2FP.F32.S32 R11, R9 ;  /* 0x00000009000b7245 */ /* 0x000fe20000201400 */
[----:B------:R-:W-:Y:S01]  /*4b50*/  @!P4 FMUL R79, R79, 16777216 ;  /* 0x4b8000004f4fc820 */ /* 0x000fe20000400000 */
        /* <DEDUP_REMOVED lines=11> */
[----:B------:R-:W-:-:S02]  /*4c10*/  IMAD.IADD R5, R66, 0x1, -R5 ;  /* 0x0000000142057824 */ /* 0x000fc400078e0a05 */
[C---:B--2---:R-:W-:Y:S01]  /*4c20*/  FMUL R16, R4.reuse, R15 ;  /* 0x0000000f04107220 */ /* 0x044fe20000400000 */
[C---:B------:R-:W-:Y:S01]  /*4c30*/  FMUL R87, R4.reuse, R87 ;  /* 0x0000005704577220 */ /* 0x040fe20000400000 */
        /* <DEDUP_REMOVED lines=13> */
[----:B------:R-:W-:Y:S01]  /*4d10*/  FMUL R42, R4, R35 ;  /* 0x00000023042a7220 */ /* 0x000fe20000400000 */
[----:B------:R-:W-:Y:S01]  /*4d20*/  FFMA.FTZ R13, R11, 1.1920928955078125e-07, R6 ;  /* 0x340000000b0d7823 */ /* 0x000fe20000010006 */
[----:B------:R-:W-:-:S02]  /*4d30*/  IMAD.IADD R4, R70, 0x1, -R9 ;  /* 0x0000000146047824 */ /* 0x000fc400078e0a09 */
[----:B------:R-:W-:Y:S01]  /*4d40*/  FADD R9, R5, -1 ;  /* 0xbf80000005097421 */ /* 0x000fe20000000000 */
[----:B------:R-:W-:Y:S02]  /*4d50*/  IMAD.MOV.U32 R6, RZ, RZ, 0x3dc6b27f ;  /* 0x3dc6b27fff067424 */ /* 0x000fe400078e00ff */
[----:B------:R-:W-:Y:S01]  /*4d60*/  @P1 FMUL R20, R20, 0.25 ;  /* 0x3e80000014141820 */ /* 0x000fe20000400000 */
[----:B------:R-:W-:Y:S01]  /*4d70*/  FADD R11, R4, -1 ;  /* 0xbf800000040b7421 */ /* 0x000fe20000000000 */
[----:B------:R-:W-:Y:S01]  /*4d80*/  @!P0 FMUL R12, R12, 16777216 ;  /* 0x4b8000000c0c8820 */ /* 0x000fe20000400000 */
[-C--:B------:R-:W-:Y:S01]  /*4d90*/  FFMA.FTZ R4, R9, R6.reuse, -0.16845393180847167969 ;  /* 0xbe2c7f3009047423 */ /* 0x080fe20000010006 */
[----:B------:R-:W-:Y:S01]  /*4da0*/  @!P0 FMUL R20, R20, 16777216 ;  /* 0x4b80000014148820 */ /* 0x000fe20000400000 */
[----:B------:R-:W-:Y:S01]  /*4db0*/  FFMA.FTZ R6, R11, R6, -0.16845393180847167969 ;  /* 0xbe2c7f300b067423 */ /* 0x000fe20000010006 */
[----:B------:R-:W-:Y:S01]  /*4dc0*/  @!P0 FMUL R38, R38, 16777216 ;  /* 0x4b80000026268820 */ /* 0x000fe20000400000 */
[----:B------:R-:W-:Y:S01]  /*4dd0*/  FFMA.FTZ R4, R9, R4, 0.1716887056827545166 ;  /* 0x3e2fcf2a09047423 */ /* 0x000fe20000010004 */
[----:B------:R-:W2:Y:S01]  /*4de0*/  MUFU.RCP R7, R20 ;  /* 0x0000001400077308 */ /* 0x000ea20000001000 */
[----:B------:R-:W-:Y:S01]  /*4df0*/  FFMA.FTZ R6, R11, R6, 0.1716887056827545166 ;  /* 0x3e2fcf2a0b067423 */ /* 0x000fe20000010006 */
[----:B------:R-:W-:Y:S01]  /*4e00*/  @!P0 FMUL R60, R60, 16777216 ;  /* 0x4b8000003c3c8820 */ /* 0x000fe20000400000 */
[----:B------:R-:W-:Y:S01]  /*4e10*/  FFMA.FTZ R4, R9, R4, -0.17900948226451873779 ;  /* 0xbe374e4309047423 */ /* 0x000fe20000010004 */
[----:B------:R-:W-:Y:S01]  /*4e20*/  @!P0 FMUL R44, R44, 16777216 ;  /* 0x4b8000002c2c8820 */ /* 0x000fe20000400000 */
[----:B------:R-:W-:Y:S01]  /*4e30*/  FFMA.FTZ R6, R11, R6, -0.17900948226451873779 ;  /* 0xbe374e430b067423 */ /* 0x000fe20000010006 */
[----:B------:R-:W-:Y:S01]  /*4e40*/  @!P0 FMUL R56, R56, 16777216 ;  /* 0x4b80000038388820 */ /* 0x000fe20000400000 */
[----:B------:R-:W-:Y:S01]  /*4e50*/  FFMA.FTZ R4, R9, R4, 0.20512372255325317383 ;  /* 0x3e520bf409047423 */ /* 0x000fe20000010004 */
[----:B------:R-:W-:Y:S01]  /*4e60*/  @!P0 FMUL R14, R14, 16777216 ;  /* 0x4b8000000e0e8820 */ /* 0x000fe20000400000 */
[----:B------:R-:W-:Y:S01]  /*4e70*/  FFMA.FTZ R6, R11, R6, 0.20512372255325317383 ;  /* 0x3e520bf40b067423 */ /* 0x000fe20000010006 */
[----:B------:R-:W-:Y:S01]  /*4e80*/  @!P0 FMUL R84, R84, 16777216 ;  /* 0x4b80000054548820 */ /* 0x000fe20000400000 */
[C---:B------:R-:W-:Y:S01]  /*4e90*/  FFMA.FTZ R4, R9.reuse, R4, -0.24046532809734344482 ;  /* 0xbe763c8b09047423 */ /* 0x040fe20000010004 */
[----:B------:R-:W-:Y:S01]  /*4ea0*/  @!P0 FMUL R80, R80, 16777216 ;  /* 0x4b80000050508820 */ /* 0x000fe20000400000 */
[----:B------:R-:W-:Y:S01]  /*4eb0*/  @!P0 FMUL R22, R22, 16777216 ;  /* 0x4b80000016168820 */ /* 0x000fe20000400000 */
[----:B------:R-:W-:Y:S01]  /*4ec0*/  @!P0 FMUL R76, R76, 16777216 ;  /* 0x4b8000004c4c8820 */ /* 0x000fe20000400000 */
[----:B------:R-:W-:Y:S01]  /*4ed0*/  FFMA.FTZ R4, R9, R4, 0.28857114911079406738 ;  /* 0x3e93bf9909047423 */ /* 0x000fe20000010004 */
[----:B------:R-:W-:Y:S01]  /*4ee0*/  @!P0 FMUL R28, R28, 16777216 ;  /* 0x4b8000001c1c8820 */ /* 0x000fe20000400000 */
[----:B--2---:R-:W-:Y:S01]  /*4ef0*/  FMUL R17, R7, R12 ;  /* 0x0000000c07117220 */ /* 0x004fe20000400000 */
[----:B------:R-:W-:Y:S01]  /*4f00*/  FFMA.FTZ R12, R11, R6, -0.24046532809734344482 ;  /* 0xbe763c8b0b0c7423 */ /* 0x000fe20000010006 */
[----:B------:R-:W-:Y:S01]  /*4f10*/  FFMA.FTZ R6, R9, R4, -0.36067417263984680176 ;  /* 0xbeb8aa4909067423 */ /* 0x000fe20000010004 */
[----:B------:R-:W-:Y:S01]  /*4f20*/  @!P0 FMUL R72, R72, 16777216 ;  /* 0x4b80000048488820 */ /* 0x000fe20000400000 */
[----:B------:R-:W-:Y:S01]  /*4f30*/  @!P0 FMUL R30, R30, 16777216 ;  /* 0x4b8000001e1e8820 */ /* 0x000fe20000400000 */
[----:B------:R-:W-:Y:S01]  /*4f40*/  FFMA.FTZ R12, R11, R12, 0.28857114911079406738 ;  /* 0x3e93bf990b0c7423 */ /* 0x000fe2000001000c */
[----:B------:R-:W-:Y:S01]  /*4f50*/  @!P0 FMUL R68, R68, 16777216 ;  /* 0x4b80000044448820 */ /* 0x000fe20000400000 */
[----:B------:R-:W-:Y:S01]  /*4f60*/  @!P0 FMUL R36, R36, 16777216 ;  /* 0x4b80000024248820 */ /* 0x000fe20000400000 */
[----:B------:R-:W-:Y:S01]  /*4f70*/  @!P0 FMUL R64, R64, 16777216 ;  /* 0x4b80000040408820 */ /* 0x000fe20000400000 */
[C---:B------:R-:W-:Y:S01]  /*4f80*/  FMUL R5, R7.reuse, R38 ;  /* 0x0000002607057220 */ /* 0x040fe20000400000 */
[C---:B------:R-:W-:Y:S01]  /*4f90*/  FMUL R60, R7.reuse, R60 ;  /* 0x0000003c073c7220 */ /* 0x040fe20000400000 */
[C---:B------:R-:W-:Y:S01]  /*4fa0*/  FMUL R35, R7.reuse, R56 ;  /* 0x0000003807237220 */ /* 0x040fe20000400000 */
[----:B------:R-:W-:Y:S01]  /*4fb0*/  FMUL R44, R7, R44 ;  /* 0x0000002c072c7220 */ /* 0x000fe20000400000 */
[----:B------:R-:W-:Y:S01]  /*4fc0*/  FFMA.FTZ R6, R9, R6, 0.48089820146560668945 ;  /* 0x3ef6384a09067423 */ /* 0x000fe20000010006 */
[----:B------:R-:W-:Y:S01]  /*4fd0*/  FMUL R20, R7, R14 ;  /* 0x0000000e07147220 */ /* 0x000fe20000400000 */
[----:B------:R-:W-:Y:S01]  /*4fe0*/  FFMA.FTZ R14, R11, R12, -0.36067417263984680176 ;  /* 0xbeb8aa490b0e7423 */ /* 0x000fe2000001000c */
        /* <DEDUP_REMOVED lines=10> */
[----:B------:R-:W-:Y:S01]  /*5090*/  FFMA.FTZ R12, R9, R6, -0.72134751081466674805 ;  /* 0xbf38aa3b090c7423 */ /* 0x000fe20000010006 */
[----:B------:R-:W-:Y:S01]  /*50a0*/  F2FP.BF16.F32.PACK_AB R4, R60, R35 ;  /* 0x000000233c04723e */ /* 0x000fe200000010ff */
[----:B------:R-:W-:Y:S01]  /*50b0*/  FFMA.FTZ R14, R11, R14, 0.48089820146560668945 ;  /* 0x3ef6384a0b0e7423 */ /* 0x000fe2000001000e */
[----:B------:R-:W-:Y:S01]  /*50c0*/  F2FP.BF16.F32.PACK_AB R5, R5, R44 ;  /* 0x0000002c0505723e */ /* 0x000fe200000010ff */
[----:B------:R-:W-:Y:S01]  /*50d0*/  FMUL R12, R9, R12 ;  /* 0x0000000c090c7220 */ /* 0x000fe20000400000 */
[----:B------:R-:W-:Y:S01]  /*50e0*/  F2FP.BF16.F32.PACK_AB R6, R33, R42 ;  /* 0x0000002a2106723e */ /* 0x000fe200000010ff */
[----:B------:R-:W-:Y:S01]  /*50f0*/  FFMA.FTZ R14, R11, R14, -0.72134751081466674805 ;  /* 0xbf38aa3b0b0e7423 */ /* 0x000fe2000001000e */
[----:B------:R-:W-:Y:S01]  /*5100*/  F2FP.BF16.F32.PACK_AB R7, R63, R40 ;  /* 0x000000283f07723e */ /* 0x000fe200000010ff */
[----:B------:R-:W-:Y:S01]  /*5110*/  FMUL R12, R9, R12 ;  /* 0x0000000c090c7220 */ /* 0x000fe20000400000 */
[----:B------:R-:W-:Y:S01]  /*5120*/  SHF.R.U32.HI R37, RZ, 0x6, R2 ;  /* 0x00000006ff257819 */ /* 0x000fe20000011602 */
[----:B------:R-:W-:Y:S01]  /*5130*/  FMUL R14, R11, R14 ;  /* 0x0000000e0b0e7220 */ /* 0x000fe20000400000 */
[----:B------:R-:W-:Y:S01]  /*5140*/  F2FP.BF16.F32.PACK_AB R28, R68, R31 ;  /* 0x0000001f441c723e */ /* 0x000fe200000010ff */
[----:B------:R2:W-:Y:S01]  /*5150*/  STSM.16.M88.4 [R62], R4 ;  /* 0x000000043e007844 */ /* 0x0005e20000000200 */
[----:B------:R-:W-:Y:S01]  /*5160*/  SGXT.U32 R37, R37, 0x1 ;  /* 0x000000012525781a */ /* 0x000fe20000000000 */
[----:B------:R-:W-:Y:S01]  /*5170*/  FMUL R14, R11, R14 ;  /* 0x0000000e0b0e7220 */ /* 0x000fe20000400000 */
[----:B------:R-:W-:Y:S01]  /*5180*/  F2FP.BF16.F32.PACK_AB R29, R30, R29 ;  /* 0x0000001d1e1d723e */ /* 0x000fe200000010ff */
[----:B------:R-:W-:Y:S01]  /*5190*/  FFMA.FTZ R9, R9, 1.4426950216293334961, R12 ;  /* 0x3fb8aa3b09097823 */ /* 0x000fe2000001000c */
[----:B------:R-:W-:Y:S01]  /*51a0*/  F2FP.BF16.F32.PACK_AB R30, R27, R34 ;  /* 0x000000221b1e723e */ /* 0x000fe200000010ff */
[----:B-1----:R-:W-:Y:S01]  /*51b0*/  IMAD R37, R37, R86, RZ ;  /* 0x0000005625257224 */ /* 0x002fe200078e02ff */
[----:B------:R-:W-:Y:S01]  /*51c0*/  F2FP.BF16.F32.PACK_AB R31, R71, R32 ;  /* 0x00000020471f723e */ /* 0x000fe200000010ff */
[----:B------:R-:W-:Y:S01]  /*51d0*/  BAR.SYNC.DEFER_BLOCKING 0x0 ;  /* 0x0000000000007b1d */ /* 0x000fe20000010000 */
[----:B------:R-:W-:Y:S01]  /*51e0*/  FFMA.FTZ R14, R11, 1.4426950216293334961, R14 ;  /* 0x3fb8aa3b0b0e7823 */ /* 0x000fe2000001000e */
[----:B------:R-:W-:Y:S01]  /*51f0*/  IMAD R39, R86, 0x2, R37 ;  /* 0x0000000256277824 */ /* 0x000fe200078e0225 */
[----:B------:R-:W-:Y:S01]  /*5200*/  F2FP.BF16.F32.PACK_AB R34, R15, R26 ;  /* 0x0000001a0f22723e */ /* 0x000fe200000010ff */
[----:B------:R-:W-:Y:S01]  /*5210*/  FADD R11, R8, R9 ;  /* 0x00000009080b7221 */ /* 0x000fe20000000000 */
[----:B------:R-:W-:Y:S01]  /*5220*/  FADD R52, R13, R14 ;  /* 0x0000000e0d347221 */ /* 0x000fe20000000000 */
[----:B------:R-:W-:Y:S01]  /*5230*/  IMAD R41, R86, 0x2, R39 ;  /* 0x0000000256297824 */ /* 0x000fe200078e0227 */
[----:B------:R-:W-:Y:S01]  /*5240*/  F2FP.BF16.F32.PACK_AB R32, R76, R25 ;  /* 0x000000194c20723e */ /* 0x000fe200000010ff */
[----:B--2---:R-:W-:Y:S01]  /*5250*/  IMAD.SHL.U32 R4, R2, 0x10, RZ ;  /* 0x0000001002047824 */ /* 0x004fe200078e00ff */
[----:B------:R-:W-:Y:S01]  /*5260*/  F2FP.BF16.F32.PACK_AB R33, R22, R23 ;  /* 0x000000171621723e */ /* 0x000fe200000010ff */
[----:B------:R-:W-:Y:S01]  /*5270*/  IMAD R43, R86, 0x2, R41 ;  /* 0x00000002562b7824 */ /* 0x000fe200078e0229 */
[----:B------:R-:W-:-:S02]  /*5280*/  F2FP.BF16.F32.PACK_AB R35, R79, R24 ;  /* 0x000000184f23723e */ /* 0x000fc400000010ff */
[----:B------:R-:W-:Y:S01]  /*5290*/  LOP3.LUT R92, R4, 0x7f0, RZ, 0xc0, !PT ;  /* 0x000007f0045c7812 */ /* 0x000fe200078ec0ff */
[----:B------:R-:W-:Y:S01]  /*52a0*/  IMAD R45, R86, 0x2, R43 ;  /* 0x00000002562d7824 */ /* 0x000fe200078e022b */
[----:B------:R-:W-:Y:S02]  /*52b0*/  ISETP.GE.U32.AND P1, PT, R66, 0x7f800000, PT ;  /* 0x7f8000004200780c */ /* 0x000fe40003f26070 */
[----:B------:R-:W-:Y:S01]  /*52c0*/  ISETP.GE.U32.AND P2, PT, R70, 0x7f800000, PT ;  /* 0x7f8000004600780c */ /* 0x000fe20003f46070 */
[----:B------:R-:W-:Y:S01]  /*52d0*/  IMAD R46, R86, 0x2, R45 ;  /* 0x00000002562e7824 */ /* 0x000fe200078e022d */
[----:B------:R-:W-:Y:S02]  /*52e0*/  F2FP.BF16.F32.PACK_AB R89, R17, R20 ;  /* 0x000000141159723e */ /* 0x000fe400000010ff */
[----:B------:R-:W-:Y:S01]  /*52f0*/  F2FP.BF16.F32.PACK_AB R90, R16, R19 ;  /* 0x00000013105a723e */ /* 0x000fe200000010ff */
[----:B------:R-:W-:Y:S01]  /*5300*/  IMAD R47, R86, 0x2, R46 ;  /* 0x00000002562f7824 */ /* 0x000fe200078e022e */
[----:B------:R-:W-:Y:S01]  /*5310*/  F2FP.BF16.F32.PACK_AB R91, R87, R18 ;  /* 0x00000012575b723e */ /* 0x000fe200000010ff */
[----:B------:R-:W1:Y:S01]  /*5320*/  LDS.128 R4, [R92+UR12] ;  /* 0x0000000c5c047984 */ /* 0x000e620008000c00 */
[----:B------:R-:W-:Y:S01]  /*5330*/  F2FP.BF16.F32.PACK_AB R88, R84, R21 ;  /* 0x000000155458723e */ /* 0x000fe200000010ff */
[----:B------:R-:W-:Y:S01]  /*5340*/  IMAD R48, R86, 0x2, R47 ;  /* 0x0000000256307824 */ /* 0x000fe200078e022f */
[----:B------:R-:W-:Y:S01]  /*5350*/  BAR.SYNC.DEFER_BLOCKING 0x0 ;  /* 0x0000000000007b1d */ /* 0x000fe20000010000 */
[----:B------:R-:W-:Y:S01]  /*5360*/  @P1 IMAD.MOV.U32 R8, RZ, RZ, 0x7f800000 ;  /* 0x7f800000ff081424 */ /* 0x000fe200078e00ff */
[----:B------:R-:W-:Y:S01]  /*5370*/  FSETP.NEU.AND P0, PT, R66, RZ, PT ;  /* 0x000000ff4200720b */ /* 0x000fe20003f0d000 */
[----:B------:R-:W-:-:S02]  /*5380*/  IMAD R49, R86, 0x2, R48 ;  /* 0x0000000256317824 */ /* 0x000fc400078e0230 */
[----:B------:R-:W-:Y:S02]  /*5390*/  @P2 IMAD.MOV.U32 R9, RZ, RZ, 0x7f800000 ;  /* 0x7f800000ff092424 */ /* 0x000fe400078e00ff */
[----:B------:R-:W-:Y:S01]  /*53a0*/  @P1 FFMA.FTZ R11, R66, R8, +INF ;  /* 0x7f800000420b1423 */ /* 0x000fe20000010008 */
[----:B------:R-:W-:Y:S01]  /*53b0*/  IMAD R50, R86, 0x2, R49 ;  /* 0x0000000256327824 */ /* 0x000fe200078e0231 */
[----:B------:R-:W-:Y:S01]  /*53c0*/  FSETP.NEU.AND P1, PT, R70, RZ, PT ;  /* 0x000000ff4600720b */ /* 0x000fe20003f2d000 */
[----:B------:R-:W-:Y:S02]  /*53d0*/  IMAD R8, R0, UR5, RZ ;  /* 0x0000000500087c24 */ /* 0x000fe4000f8e02ff */
[----:B------:R-:W-:Y:S01]  /*53e0*/  @P2 FFMA.FTZ R52, R70, R9, +INF ;  /* 0x7f80000046342423 */ /* 0x000fe20000010009 */
[----:B------:R-:W-:Y:S01]  /*53f0*/  IMAD R51, R86, 0x2, R50 ;  /* 0x0000000256337824 */ /* 0x000fe200078e0232 */
[----:B------:R-:W-:Y:S01]  /*5400*/  USHF.L.U32 UR5, UR4, 0x1, URZ ;  /* 0x0000000104057899 */ /* 0x000fe2000800063f */
[----:B------:R-:W-:-:S02]  /*5410*/  IMAD.SHL.U32 R9, R8, 0x2, RZ ;  /* 0x0000000208097824 */ /* 0x000fc400078e00ff */
[----:B------:R-:W-:Y:S02]  /*5420*/  IMAD R54, R86, 0x2, R51 ;  /* 0x0000000256367824 */ /* 0x000fe400078e0233 */
[----:B------:R-:W-:Y:S01]  /*5430*/  IMAD.HI R8, R8, 0x2, RZ ;  /* 0x0000000208087827 */ /* 0x000fe200078e02ff */
[----:B0-----:R-:W-:Y:S01]  /*5440*/  IADD3 R82, P2, P3, R9, UR5, R94 ;  /* 0x0000000509527c10 */ /* 0x001fe2000fb5e05e */
[----:B------:R-:W-:Y:S02]  /*5450*/  UIMAD.WIDE UR4, UR4, 0x2, URZ ;  /* 0x00000002040478a5 */ /* 0x000fe4000f8e023f */
[C---:B------:R-:W-:Y:S01]  /*5460*/  IMAD R55, R86.reuse, 0x2, R54 ;  /* 0x0000000256377824 */ /* 0x040fe200078e0236 */
[-C--:B------:R-:W-:Y:S01]  /*5470*/  LEA R20, P4, R39, R82.reuse, 0x1 ;  /* 0x0000005227147211 */ /* 0x080fe200078808ff */
[----:B------:R0:W-:Y:S02]  /*5480*/  STSM.16.M88.4 [R62], R28 ;  /* 0x0000001c3e007844 */ /* 0x0001e40000000200 */
[----:B------:R-:W-:Y:S01]  /*5490*/  IMAD R57, R86, 0x2, R55 ;  /* 0x0000000256397824 */ /* 0x000fe200078e0237 */
[----:B------:R-:W-:Y:S01]  /*54a0*/  IADD3.X R94, R8, UR5, R95, P2, P3 ;  /* 0x00000005085e7c10 */ /* 0x000fe200097e645f */
[----:B------:R-:W-:Y:S01]  /*54b0*/  ULDC UR4, c[0x0][0x27c] ;  /* 0x00009f0000047ab9 */ /* 0x000fe20000000800 */
[----:B------:R-:W-:Y:S01]  /*54c0*/  BAR.SYNC.DEFER_BLOCKING 0x0 ;  /* 0x0000000000007b1d */ /* 0x000fe20000010000 */
[C---:B------:R-:W-:Y:S01]  /*54d0*/  IMAD R58, R86.reuse, 0x2, R57 ;  /* 0x00000002563a7824 */ /* 0x040fe200078e0239 */
[-C--:B------:R-:W-:Y:S01]  /*54e0*/  LEA R8, P2, R37, R82.reuse, 0x1 ;  /* 0x0000005225087211 */ /* 0x080fe200078408ff */
[----:B------:R-:W-:Y:S01]  /*54f0*/  UIMAD UR4, UR7, UR4, URZ ;  /* 0x00000004070472a4 */ /* 0x000fe2000f8e023f */
[----:B------:R-:W-:Y:S01]  /*5500*/  LEA R22, P3, R41, R82, 0x1 ;  /* 0x0000005229167211 */ /* 0x000fe200078608ff */
[C---:B------:R-:W-:Y:S01]  /*5510*/  IMAD R59, R86.reuse, 0x2, R58 ;  /* 0x00000002563b7824 */ /* 0x040fe200078e023a */
[----:B------:R-:W-:Y:S01]  /*5520*/  LEA.HI.X.SX32 R9, R37, R94, 0x1, P2 ;  /* 0x0000005e25097211 */ /* 0x000fe200010f0eff */
[----:B------:R-:W-:Y:S01]  /*5530*/  USHF.L.U32 UR6, UR4, 0x2, URZ ;  /* 0x0000000204067899 */ /* 0x000fe2000800063f */
[-C--:B------:R-:W-:Y:S01]  /*5540*/  LEA R24, P6, R43, R82.reuse, 0x1 ;  /* 0x000000522b187211 */ /* 0x080fe200078c08ff */
[----:B------:R-:W-:Y:S01]  /*5550*/  IMAD R61, R86, 0x2, R59 ;  /* 0x00000002563d7824 */ /* 0x000fe200078e023b */
[-C--:B------:R-:W-:Y:S01]  /*5560*/  LEA R26, P5, R45, R82.reuse, 0x1 ;  /* 0x000000522d1a7211 */ /* 0x080fe200078a08ff */
[----:B------:R-:W-:Y:S01]  /*5570*/  UIMAD.WIDE UR4, UR4, 0x4, URZ ;  /* 0x00000004040478a5 */ /* 0x000fe2000f8e023f */
[----:B0-----:R-:W-:Y:S01]  /*5580*/  LEA R28, P2, R46, R82, 0x1 ;  /* 0x000000522e1c7211 */ /* 0x001fe200078408ff */
[----:B------:R-:W-:Y:S01]  /*5590*/  IMAD R64, R86, 0x2, R61 ;  /* 0x0000000256407824 */ /* 0x000fe200078e023d */
[----:B------:R-:W-:-:S02]  /*55a0*/  LEA.HI.X.SX32 R21, R39, R94, 0x1, P4 ;  /* 0x0000005e27157211 */ /* 0x000fc400020f0eff */
[----:B------:R-:W-:Y:S01]  /*55b0*/  LEA R30, P4, R47, R82, 0x1 ;  /* 0x000000522f1e7211 */ /* 0x000fe200078808ff */
[C---:B------:R-:W-:Y:S01]  /*55c0*/  IMAD R65, R86.reuse, 0x2, R64 ;  /* 0x0000000256417824 */ /* 0x040fe200078e0240 */
[-C--:B------:R-:W-:Y:S02]  /*55d0*/  LEA.HI.X.SX32 R23, R41, R94.reuse, 0x1, P3 ;  /* 0x0000005e29177211 */ /* 0x080fe400018f0eff */
[-C--:B------:R-:W-:Y:S01]  /*55e0*/  LEA.HI.X.SX32 R25, R43, R94.reuse, 0x1, P6 ;  /* 0x0000005e2b197211 */ /* 0x080fe200030f0eff */
[C---:B------:R-:W-:Y:S01]  /*55f0*/  IMAD R63, R86.reuse, 0x2, R65 ;  /* 0x00000002563f7824 */ /* 0x040fe200078e0241 */
[-C--:B------:R-:W-:Y:S01]  /*5600*/  LEA.HI.X.SX32 R27, R45, R94.reuse, 0x1, P5 ;  /* 0x0000005e2d1b7211 */ /* 0x080fe200028f0eff */
[----:B------:R-:W0:Y:S02]  /*5610*/  LDS.128 R12, [R92+UR12] ;  /* 0x0000000c5c0c7984 */ /* 0x000e240008000c00 */
[----:B------:R-:W-:Y:S01]  /*5620*/  IMAD R67, R86, 0x2, R63 ;  /* 0x0000000256437824 */ /* 0x000fe200078e023f */
[----:B------:R-:W-:Y:S01]  /*5630*/  LEA.HI.X.SX32 R29, R46, R94, 0x1, P2 ;  /* 0x0000005e2e1d7211 */ /* 0x000fe200010f0eff */
[----:B------:R-:W-:Y:S02]  /*5640*/  BAR.SYNC.DEFER_BLOCKING 0x0 ;  /* 0x0000000000007b1d */ /* 0x000fe40000010000 */
[----:B------:R-:W-:Y:S01]  /*5650*/  IMAD R69, R86, 0x2, R67 ;  /* 0x0000000256457824 */ /* 0x000fe200078e0243 */
[----:B------:R-:W-:-:S02]  /*5660*/  LEA R36, P5, R50, R82, 0x1 ;  /* 0x0000005232247211 */ /* 0x000fc400078a08ff */
[----:B------:R-:W-:Y:S01]  /*5670*/  LEA R38, P2, R51, R82, 0x1 ;  /* 0x0000005233267211 */ /* 0x000fe200078408ff */
[----:B------:R-:W-:Y:S01]  /*5680*/  IMAD R73, R86, 0x2, R69 ;  /* 0x0000000256497824 */ /* 0x000fe200078e0245 */
[----:B------:R-:W-:Y:S02]  /*5690*/  LEA.HI.X.SX32 R31, R47, R94, 0x1, P4 ;  /* 0x0000005e2f1f7211 */ /* 0x000fe400020f0eff */
[----:B------:R-:W-:Y:S01]  /*56a0*/  LEA R40, P4, R54, R82, 0x1 ;  /* 0x0000005236287211 */ /* 0x000fe200078808ff */
[----:B------:R-:W-:Y:S01]  /*56b0*/  IMAD R75, R86, 0x2, R73 ;  /* 0x00000002564b7824 */ /* 0x000fe200078e0249 */
[-C--:B------:R-:W-:Y:S02]  /*56c0*/  LEA.HI.X.SX32 R37, R50, R94.reuse, 0x1, P5 ;  /* 0x0000005e32257211 */ /* 0x080fe400028f0eff */
[----:B------:R-:W-:Y:S01]  /*56d0*/  LEA.HI.X.SX32 R39, R51, R94, 0x1, P2 ;  /* 0x0000005e33277211 */ /* 0x000fe200010f0eff */
[----:B------:R-:W-:Y:S01]  /*56e0*/  IMAD R77, R86, 0x2, R75 ;  /* 0x00000002564d7824 */ /* 0x000fe200078e024b */
[----:B------:R-:W-:-:S02]  /*56f0*/  LEA R46, P5, R58, R82, 0x1 ;  /* 0x000000523a2e7211 */ /* 0x000fc400078a08ff */
[----:B------:R-:W-:Y:S01]  /*5700*/  LEA.HI.X.SX32 R41, R54, R94, 0x1, P4 ;  /* 0x0000005e36297211 */ /* 0x000fe200020f0eff */
[----:B------:R-:W-:Y:S01]  /*5710*/  IMAD R71, R86, 0x2, R77 ;  /* 0x0000000256477824 */ /* 0x000fe200078e024d */
[----:B------:R-:W-:Y:S02]  /*5720*/  LEA R50, P4, R61, R82, 0x1 ;  /* 0x000000523d327211 */ /* 0x000fe400078808ff */
[----:B------:R-:W-:Y:S01]  /*5730*/  LEA.HI.X.SX32 R47, R58, R94, 0x1, P5 ;  /* 0x0000005e3a2f7211 */ /* 0x000fe200028f0eff */
[C---:B------:R-:W-:Y:S01]  /*5740*/  IMAD R81, R86.reuse, 0x2, R71 ;  /* 0x0000000256517824 */ /* 0x040fe200078e0247 */
[----:B------:R-:W-:Y:S01]  /*5750*/  LEA R58, P5, R63, R82, 0x1 ;  /* 0x000000523f3a7211 */ /* 0x000fe200078a08ff */
[----:B------:R2:W-:Y:S02]  /*5760*/  STSM.16.M88.4 [R62], R32 ;  /* 0x000000203e007844 */ /* 0x0005e40000000200 */
[C---:B------:R-:W-:Y:S01]  /*5770*/  IMAD R83, R86.reuse, 0x2, R81 ;  /* 0x0000000256537824 */ /* 0x040fe200078e0251 */
[----:B------:R-:W-:Y:S01]  /*5780*/  LEA.HI.X.SX32 R51, R61, R94, 0x1, P4 ;  /* 0x0000005e3d337211 */ /* 0x000fe200020f0eff */
[----:B------:R-:W-:Y:S02]  /*5790*/  BAR.SYNC.DEFER_BLOCKING 0x0 ;  /* 0x0000000000007b1d */ /* 0x000fe40000010000 */
[----:B------:R-:W-:-:S04]  /*57a0*/  IMAD R79, R86, 0x2, R83 ;  /* 0x00000002564f7824 */ /* 0x000fc800078e0253 */
[----:B------:R-:W-:-:S04]  /*57b0*/  IMAD R84, R86, 0x2, R79 ;  /* 0x0000000256547824 */ /* 0x000fc800078e024f */
[----:B------:R-:W-:Y:S01]  /*57c0*/  IMAD R85, R86, 0x2, R84 ;  /* 0x0000000256557824 */ /* 0x000fe200078e0254 */
[----:B--2---:R-:W-:-:S03]  /*57d0*/  LEA R32, P3, R48, R82, 0x1 ;  /* 0x0000005230207211 */ /* 0x004fc600078608ff */
[----:B------:R-:W-:Y:S01]  /*57e0*/  IMAD R86, R86, 0x2, R85 ;  /* 0x0000000256567824 */ /* 0x000fe200078e0255 */
[C---:B------:R-:W-:Y:S02]  /*57f0*/  LEA R34, P6, R49.reuse, R82, 0x1 ;  /* 0x0000005231227211 */ /* 0x040fe400078c08ff */
[-C--:B------:R-:W-:Y:S02]  /*5800*/  LEA.HI.X.SX32 R33, R48, R94.reuse, 0x1, P3 ;  /* 0x0000005e30217211 */ /* 0x080fe400018f0eff */
[----:B------:R-:W-:Y:S02]  /*5810*/  LEA.HI.X.SX32 R35, R49, R94, 0x1, P6 ;  /* 0x0000005e31237211 */ /* 0x000fe400030f0eff */
[-C--:B------:R-:W-:Y:S02]  /*5820*/  LEA R42, P3, R55, R82.reuse, 0x1 ;  /* 0x00000052372a7211 */ /* 0x080fe400078608ff */
[-C--:B------:R-:W-:Y:S01]  /*5830*/  LEA R44, P6, R57, R82.reuse, 0x1 ;  /* 0x00000052392c7211 */ /* 0x080fe200078c08ff */
[----:B------:R-:W2:Y:S01]  /*5840*/  LDS.128 R16, [R92+UR12] ;  /* 0x0000000c5c107984 */ /* 0x000ea20008000c00 */
[----:B------:R-:W-:Y:S01]  /*5850*/  BAR.SYNC.DEFER_BLOCKING 0x0 ;  /* 0x0000000000007b1d */ /* 0x000fe20000010000 */
[----:B------:R-:W-:-:S02]  /*5860*/  LEA R48, P2, R59, R82, 0x1 ;  /* 0x000000523b307211 */ /* 0x000fc400078408ff */
[-C--:B------:R-:W-:Y:S02]  /*5870*/  LEA.HI.X.SX32 R43, R55, R94.reuse, 0x1, P3 ;  /* 0x0000005e372b7211 */ /* 0x080fe400018f0eff */
[-C--:B------:R-:W-:Y:S02]  /*5880*/  LEA.HI.X.SX32 R45, R57, R94.reuse, 0x1, P6 ;  /* 0x0000005e392d7211 */ /* 0x080fe400030f0eff */
[----:B------:R-:W-:Y:S02]  /*5890*/  LEA.HI.X.SX32 R49, R59, R94, 0x1, P2 ;  /* 0x0000005e3b317211 */ /* 0x000fe400010f0eff */
[-C--:B------:R-:W-:Y:S02]  /*58a0*/  LEA R54, P3, R64, R82.reuse, 0x1 ;  /* 0x0000005240367211 */ /* 0x080fe400078608ff */
[-C--:B------:R-:W-:Y:S02]  /*58b0*/  LEA R56, P6, R65, R82.reuse, 0x1 ;  /* 0x0000005241387211 */ /* 0x080fe400078c08ff */
[----:B------:R-:W-:-:S02]  /*58c0*/  LEA R60, P2, R67, R82, 0x1 ;  /* 0x00000052433c7211 */ /* 0x000fc400078408ff */
[-C--:B------:R-:W-:Y:S02]  /*58d0*/  LEA.HI.X.SX32 R55, R64, R94.reuse, 0x1, P3 ;  /* 0x0000005e40377211 */ /* 0x080fe400018f0eff */
[-C--:B------:R-:W-:Y:S02]  /*58e0*/  LEA.HI.X.SX32 R57, R65, R94.reuse, 0x1, P6 ;  /* 0x0000005e41397211 */ /* 0x080fe400030f0eff */
[-C--:B------:R-:W-:Y:S02]  /*58f0*/  LEA.HI.X.SX32 R59, R63, R94.reuse, 0x1, P5 ;  /* 0x0000005e3f3b7211 */ /* 0x080fe400028f0eff */
[----:B------:R-:W-:Y:S02]  /*5900*/  LEA.HI.X.SX32 R61, R67, R94, 0x1, P2 ;  /* 0x0000005e433d7211 */ /* 0x000fe400010f0eff */
[-C--:B------:R-:W-:Y:S01]  /*5910*/  LEA R64, P3, R73, R82.reuse, 0x1 ;  /* 0x0000005249407211 */ /* 0x080fe200078608ff */
[----:B------:R3:W-:Y:S01]  /*5920*/  STSM.16.M88.4 [R62], R88 ;  /* 0x000000583e007844 */ /* 0x0007e20000000200 */
[----:B------:R-:W-:Y:S01]  /*5930*/  BAR.SYNC.DEFER_BLOCKING 0x0 ;  /* 0x0000000000007b1d */ /* 0x000fe20000010000 */
[----:B------:R-:W-:-:S02]  /*5940*/  LEA R66, P6, R75, R82, 0x1 ;  /* 0x000000524b427211 */ /* 0x000fc400078c08ff */
[-C--:B------:R-:W-:Y:S02]  /*5950*/  LEA R68, P5, R77, R82.reuse, 0x1 ;  /* 0x000000524d447211 */ /* 0x080fe400078a08ff */
[----:B------:R-:W-:Y:S02]  /*5960*/  LEA R70, P2, R71, R82, 0x1 ;  /* 0x0000005247467211 */ /* 0x000fe400078408ff */
[-C--:B------:R-:W-:Y:S02]  /*5970*/  LEA.HI.X.SX32 R65, R73, R94.reuse, 0x1, P3 ;  /* 0x0000005e49417211 */ /* 0x080fe400018f0eff */
[-C--:B------:R-:W-:Y:S02]  /*5980*/  LEA.HI.X.SX32 R67, R75, R94.reuse, 0x1, P6 ;  /* 0x0000005e4b437211 */ /* 0x080fe400030f0eff */
[----:B------:R-:W-:Y:S02]  /*5990*/  LEA.HI.X.SX32 R71, R71, R94, 0x1, P2 ;  /* 0x0000005e47477211 */ /* 0x000fe400010f0eff */
[----:B---3--:R-:W-:-:S02]  /*59a0*/  LEA R62, P4, R69, R82, 0x1 ;  /* 0x00000052453e7211 */ /* 0x008fc400078808ff */
[----:B------:R-:W-:Y:S02]  /*59b0*/  LEA R74, P3, R83, R82, 0x1 ;  /* 0x00000052534a7211 */ /* 0x000fe400078608ff */
[----:B------:R-:W-:Y:S02]  /*59c0*/  LEA.HI.X.SX32 R63, R69, R94, 0x1, P4 ;  /* 0x0000005e453f7211 */ /* 0x000fe400020f0eff */
[----:B------:R-:W-:Y:S02]  /*59d0*/  LEA R72, P4, R81, R82, 0x1 ;  /* 0x0000005251487211 */ /* 0x000fe400078808ff */
[----:B------:R-:W-:Y:S02]  /*59e0*/  LEA.HI.X.SX32 R69, R77, R94, 0x1, P5 ;  /* 0x0000005e4d457211 */ /* 0x000fe400028f0eff */
[-C--:B------:R-:W-:Y:S01]  /*59f0*/  LEA R76, P6, R79, R82.reuse, 0x1 ;  /* 0x000000524f4c7211 */ /* 0x080fe200078c08ff */
[----:B-1----:R1:W-:Y:S01]  /*5a00*/  STG.E.U16 desc[UR14][R8.64], R4 ;  /* 0x0000000408007986 */ /* 0x0023e2000c10150e */
[----:B------:R-:W-:-:S02]  /*5a10*/  LEA R78, P5, R84, R82, 0x1 ;  /* 0x00000052544e7211 */ /* 0x000fc400078a08ff */
[----:B------:R-:W-:Y:S01]  /*5a20*/  LEA R80, P2, R85, R82, 0x1 ;  /* 0x0000005255507211 */ /* 0x000fe200078408ff */
[----:B------:R3:W-:Y:S01]  /*5a30*/  STG.E.U16 desc[UR14][R20.64], R5 ;  /* 0x0000000514007986 */ /* 0x0007e2000c10150e */
[----:B------:R-:W-:Y:S02]  /*5a40*/  LEA.HI.X.SX32 R73, R81, R94, 0x1, P4 ;  /* 0x0000005e51497211 */ /* 0x000fe400020f0eff */
[----:B------:R-:W-:Y:S01]  /*5a50*/  LEA R82, P4, R86, R82, 0x1 ;  /* 0x0000005256527211 */ /* 0x000fe200078808ff */
[----:B------:R4:W-:Y:S01]  /*5a60*/  STG.E.U16 desc[UR14][R22.64], R6 ;  /* 0x0000000616007986 */ /* 0x0009e2000c10150e */
[-C--:B------:R-:W-:Y:S02]  /*5a70*/  LEA.HI.X.SX32 R75, R83, R94.reuse, 0x1, P3 ;  /* 0x0000005e534b7211 */ /* 0x080fe400018f0eff */
[-C--:B------:R-:W-:Y:S01]  /*5a80*/  LEA.HI.X.SX32 R77, R79, R94.reuse, 0x1, P6 ;  /* 0x0000005e4f4d7211 */ /* 0x080fe200030f0eff */
[----:B------:R5:W-:Y:S01]  /*5a90*/  STG.E.U16 desc[UR14][R24.64], R7 ;  /* 0x0000000718007986 */ /* 0x000be2000c10150e */
[----:B------:R-:W-:-:S02]  /*5aa0*/  LEA.HI.X.SX32 R79, R84, R94, 0x1, P5 ;  /* 0x0000005e544f7211 */ /* 0x000fc400028f0eff */
[-C--:B------:R-:W-:Y:S02]  /*5ab0*/  LEA.HI.X.SX32 R81, R85, R94.reuse, 0x1, P2 ;  /* 0x0000005e55517211 */ /* 0x080fe400010f0eff */
[----:B------:R-:W-:Y:S02]  /*5ac0*/  LEA.HI.X.SX32 R83, R86, R94, 0x1, P4 ;  /* 0x0000005e56537211 */ /* 0x000fe400020f0eff */
[----:B------:R-:W2:Y:S01]  /*5ad0*/  LDS.128 R92, [R92+UR12] ;  /* 0x0000000c5c5c7984 */ /* 0x000ea20008000c00 */
[----:B-1----:R-:W-:Y:S02]  /*5ae0*/  PRMT R9, R4, 0x7632, R9 ;  /* 0x0000763204097816 */ /* 0x002fe40000000009 */
[----:B---3--:R-:W-:Y:S02]  /*5af0*/  PRMT R21, R5, 0x7632, R21 ;  /* 0x0000763205157816 */ /* 0x008fe40000000015 */
[----:B----4-:R-:W-:Y:S01]  /*5b00*/  PRMT R23, R6, 0x7632, R23 ;  /* 0x0000763206177816 */ /* 0x010fe20000000017 */
[----:B------:R1:W-:Y:S01]  /*5b10*/  STG.E.U16 desc[UR14][R26.64], R9 ;  /* 0x000000091a007986 */ /* 0x0003e2000c10150e */
[----:B------:R-:W-:-:S02]  /*5b20*/  PRMT R84, R7, 0x7632, R84 ;  /* 0x0000763207547816 */ /* 0x000fc40000000054 */
[----:B0-----:R-:W-:Y:S01]  /*5b30*/  PRMT R4, R12, 0x7632, R4 ;  /* 0x000076320c047816 */ /* 0x001fe20000000004 */
[----:B------:R-:W-:Y:S01]  /*5b40*/  STG.E.U16 desc[UR14][R28.64], R21 ;  /* 0x000000151c007986 */ /* 0x000fe2000c10150e */
[----:B------:R-:W-:Y:S02]  /*5b50*/  PRMT R22, R13, 0x7632, R22 ;  /* 0x000076320d167816 */ /* 0x000fe40000000016 */
[----:B------:R-:W-:Y:S01]  /*5b60*/  PRMT R5, R14, 0x7632, R5 ;  /* 0x000076320e057816 */ /* 0x000fe20000000005 */
[----:B------:R2:W-:Y:S01]  /*5b70*/  STG.E.U16 desc[UR14][R30.64], R23 ;  /* 0x000000171e007986 */ /* 0x0005e2000c10150e */
[----:B-----5:R-:W-:Y:S02]  /*5b80*/  PRMT R24, R15, 0x7632, R24 ;  /* 0x000076320f187816 */ /* 0x020fe40000000018 */
[C---:B------:R-:W-:Y:S01]  /*5b90*/  LOP3.LUT P2, RZ, R2.reuse, 0x40, RZ, 0xc0, !PT ;  /* 0x0000004002ff7812 */ /* 0x040fe2000784c0ff */
[----:B------:R0:W-:Y:S01]  /*5ba0*/  STG.E.U16 desc[UR14][R32.64], R84 ;  /* 0x0000005420007986 */ /* 0x0001e2000c10150e */
[----:B------:R-:W-:Y:S01]  /*5bb0*/  IMAD.SHL.U32 R2, R2, 0x2, RZ ;  /* 0x0000000202027824 */ /* 0x000fe200078e00ff */
[----:B-1----:R-:W1:Y:S02]  /*5bc0*/  LDC.64 R8, c[0x0][0x230] ;  /* 0x00008c00ff087b82 */ /* 0x002e640000000a00 */
[----:B------:R-:W-:Y:S02]  /*5bd0*/  STG.E.U16 desc[UR14][R34.64], R12 ;  /* 0x0000000c22007986 */ /* 0x000fe4000c10150e */
[----:B------:R-:W-:-:S02]  /*5be0*/  LOP3.LUT R2, R2, 0xf8, RZ, 0xc0, !PT ;  /* 0x000000f802027812 */ /* 0x000fc400078ec0ff */
[----:B------:R-:W-:Y:S01]  /*5bf0*/  STG.E.U16 desc[UR14][R36.64], R13 ;  /* 0x0000000d24007986 */ /* 0x000fe2000c10150e */
[----:B--2---:R-:W-:Y:S02]  /*5c00*/  PRMT R30, R16, 0x7632, R30 ;  /* 0x00007632101e7816 */ /* 0x004fe4000000001e */
[----:B------:R-:W-:Y:S01]  /*5c10*/  PRMT R31, R17, 0x7632, R31 ;  /* 0x00007632111f7816 */ /* 0x000fe2000000001f */
[----:B------:R2:W-:Y:S01]  /*5c20*/  STG.E.U16 desc[UR14][R38.64], R14 ;  /* 0x0000000e26007986 */ /* 0x0005e2000c10150e */
[----:B0-----:R-:W-:Y:S02]  /*5c30*/  PRMT R32, R18, 0x7632, R32 ;  /* 0x0000763212207816 */ /* 0x001fe40000000020 */
[----:B------:R-:W-:Y:S01]  /*5c40*/  PRMT R33, R19, 0x7632, R33 ;  /* 0x0000763213217816 */ /* 0x000fe20000000021 */
[----:B------:R0:W-:Y:S04]  /*5c50*/  STG.E.U16 desc[UR14][R40.64], R15 ;  /* 0x0000000f28007986 */ /* 0x0001e8000c10150e */
[----:B------:R3:W-:Y:S04]  /*5c60*/  STG.E.U16 desc[UR14][R42.64], R4 ;  /* 0x000000042a007986 */ /* 0x0007e8000c10150e */
[----:B------:R-:W-:Y:S01]  /*5c70*/  STG.E.U16 desc[UR14][R44.64], R22 ;  /* 0x000000162c007986 */ /* 0x000fe2000c10150e */
[----:B--2---:R-:W-:-:S02]  /*5c80*/  PRMT R38, R92, 0x7632, R38 ;  /* 0x000076325c267816 */ /* 0x004fc40000000026 */
[----:B------:R-:W-:Y:S01]  /*5c90*/  PRMT R39, R93, 0x7632, R39 ;  /* 0x000076325d277816 */ /* 0x000fe20000000027 */
[----:B------:R2:W-:Y:S01]  /*5ca0*/  STG.E.U16 desc[UR14][R46.64], R5 ;  /* 0x000000052e007986 */ /* 0x0005e2000c10150e */
[----:B0-----:R-:W-:Y:S02]  /*5cb0*/  PRMT R40, R94, 0x7632, R40 ;  /* 0x000076325e287816 */ /* 0x001fe40000000028 */
[----:B------:R-:W-:Y:S01]  /*5cc0*/  PRMT R41, R95, 0x7632, R41 ;  /* 0x000076325f297816 */ /* 0x000fe20000000029 */
[----:B------:R0:W-:Y:S01]  /*5cd0*/  STG.E.U16 desc[UR14][R48.64], R24 ;  /* 0x0000001830007986 */ /* 0x0001e2000c10150e */
[----:B---3--:R-:W-:-:S03]  /*5ce0*/  FSEL R4, R11, -INF , P0 ;  /* 0xff8000000b047808 */ /* 0x008fc60000000000 */
[----:B------:R0:W-:Y:S02]  /*5cf0*/  STG.E.U16 desc[UR14][R50.64], R16 ;  /* 0x0000001032007986 */ /* 0x0001e4000c10150e */
[----:B------:R-:W-:Y:S02]  /*5d00*/  FFMA R6, R4, 0.69314718246459960938, R53 ;  /* 0x3f31721804067823 */ /* 0x000fe40000000035 */
[----:B------:R0:W-:Y:S01]  /*5d10*/  STG.E.U16 desc[UR14][R54.64], R17 ;  /* 0x0000001136007986 */ /* 0x0001e2000c10150e */
[----:B--2---:R-:W-:-:S03]  /*5d20*/  FSEL R5, R52, -INF , P1 ;  /* 0xff80000034057808 */ /* 0x004fc60000800000 */
[----:B------:R0:W-:Y:S02]  /*5d30*/  STG.E.U16 desc[UR14][R56.64], R18 ;  /* 0x0000001238007986 */ /* 0x0001e4000c10150e */
[----:B------:R-:W-:Y:S01]  /*5d40*/  FFMA R7, R5, 0.69314718246459960938, R10 ;  /* 0x3f31721805077823 */ /* 0x000fe2000000000a */
[C---:B------:R-:W-:Y:S01]  /*5d50*/  IMAD.SHL.U32 R5, R0.reuse, 0x4, RZ ;  /* 0x0000000400057824 */ /* 0x040fe200078e00ff */
[----:B------:R0:W-:Y:S01]  /*5d60*/  STG.E.U16 desc[UR14][R58.64], R19 ;  /* 0x000000133a007986 */ /* 0x0001e2000c10150e */
[----:B------:R-:W-:-:S03]  /*5d70*/  IMAD.HI R0, R0, 0x4, RZ ;  /* 0x0000000400007827 */ /* 0x000fc600078e02ff */
[----:B------:R0:W-:Y:S01]  /*5d80*/  STG.E.U16 desc[UR14][R60.64], R30 ;  /* 0x0000001e3c007986 */ /* 0x0001e2000c10150e */
[----:B-1----:R-:W-:-:S03]  /*5d90*/  IADD3 R4, P0, P1, R5, UR6, R8 ;  /* 0x0000000605047c10 */ /* 0x002fc6000f91e008 */
[----:B------:R0:W-:Y:S01]  /*5da0*/  STG.E.U16 desc[UR14][R62.64], R31 ;  /* 0x0000001f3e007986 */ /* 0x0001e2000c10150e */
[----:B------:R-:W-:-:S03]  /*5db0*/  IADD3.X R5, R0, UR5, R9, P0, P1 ;  /* 0x0000000500057c10 */ /* 0x000fc600087e2409 */
[----:B------:R0:W-:Y:S04]  /*5dc0*/  STG.E.U16 desc[UR14][R64.64], R32 ;  /* 0x0000002040007986 */ /* 0x0001e8000c10150e */
        /* <DEDUP_REMOVED lines=8> */
[----:B------:R0:W-:Y:S01]  /*5e50*/  STG.E.U16 desc[UR14][R82.64], R41 ;  /* 0x0000002952007986 */ /* 0x0001e2000c10150e */
[----:B------:R-:W-:Y:S06]  /*5e60*/  BAR.SYNC.DEFER_BLOCKING 0x0 ;  /* 0x0000000000007b1d */ /* 0x000fec0000010000 */
[----:B------:R0:W-:Y:S02]  /*5e70*/  STS.64 [R2+UR12], R6 ;  /* 0x0000000602007988 */ /* 0x0001e40008000a0c */
[----:B------:R-:W-:Y:S06]  /*5e80*/  BAR.SYNC.DEFER_BLOCKING 0x0 ;  /* 0x0000000000007b1d */ /* 0x000fec0000010000 */
[----:B------:R-:W-:Y:S05]  /*5e90*/  @P2 EXIT ;  /* 0x000000000000294d */ /* 0x000fea0003800000 */
[----:B------:R-:W1:Y:S04]  /*5ea0*/  LDS R3, [R3] ;  /* 0x0000000003037984 */ /* 0x000e680000000800 */
[----:B-1----:R-:W-:Y:S01]  /*5eb0*/  STG.E desc[UR14][R4.64], R3 ;  /* 0x0000000304007986 */ /* 0x002fe2000c10190e */
[----:B------:R-:W-:Y:S05]  /*5ec0*/  EXIT ;  /* 0x000000000000794d */ /* 0x000fea0003800000 */
.L_x_2:
[----:B------:R-:W-:-:S00]  /*5ed0*/  BRA `(.L_x_2) ;  /* 0xfffffffc00fc7947 */ /* 0x000fc0000383ffff */
[----:B------:R-:W-:-:S00]  /*5ee0*/  NOP ;  /* 0x0000000000007918 */ /* 0x000fc00000000000 */
        /* <DEDUP_REMOVED lines=9> */
.L_x_3:


//--------------------- .nv.global.init           --------------------------
	.section	.nv.global.init,"aw",@progbits
.nv.global.init:
	.type		_$_str,@object
	.size		_$_str,(.L_0 - _$_str)
_$_str:
        /*0000*/ 	.byte	0x5f, 0x5f, 0x43, 0x55, 0x44, 0x41, 0x5f, 0x46, 0x54, 0x5a, 0x00
.L_0:


//--------------------- .nv.shared.attn_fwd       --------------------------
	.section	.nv.shared.attn_fwd,"aw",@nobits
	.sectionflags	@""
	.align	16
	.zero		1024


//--------------------- .nv.shared.reserved.0     --------------------------
	.section	.nv.shared.reserved.0,"aw",@nobits
	.weak		__nv_reservedSMEM_offset_0_alias
	.size		__nv_reservedSMEM_offset_0_alias, 0, 0
	.other		__nv_reservedSMEM_offset_0_alias,@"STO_CUDA_RESERVED_SHARED STV_DEFAULT"
__nv_reservedSMEM_offset_0_alias:
	.zero		0


//--------------------- .nv.constant0.attn_fwd    --------------------------
	.section	.nv.constant0.attn_fwd,"a",@progbits
	.sectionflags	@""
	.align	4
.nv.constant0.attn_fwd:
	.zero		664


//--------------------- SYMBOLS --------------------------

	.type		.nv.reservedSmem.offset0,@object
	.size		.nv.reservedSmem.offset0,0x4
